	.target	sm_100a

	.elftype	@"ET_EXEC"


//--------------------- .note.nv.tkinfo           --------------------------
	.section	.note.nv.tkinfo,"",@"SHT_NOTE"
	.sectionflags	@"SHF_NOTE_NV_TKINFO"
	.tkinfo
        /*0018*/ 	.word	0x00000002
        /*0030*/ 	.string	""
        /*0030*/ 	.string	"ptxas"
        /*0030*/ 	.string	"Cuda compilation tools, release 13.0, V13.0.88"
        /*0030*/ 	.string	"Build cuda_13.0.r13.0/compiler.36424714_0"
        /*0030*/ 	.string	"-arch sm_100a -m 64 "



//--------------------- .note.nv.cuinfo           --------------------------
	.section	.note.nv.cuinfo,"",@"SHT_NOTE"
	.sectionflags	@"SHF_NOTE_NV_CUINFO"
        /*0018*/ 	.short	0x0002
        /*001a*/ 	.short	0x0064
        /*001c*/ 	.short	0x0082
	.zero		2


//--------------------- .nv.info                  --------------------------
	.section	.nv.info,"",@"SHT_CUDA_INFO"
	.align	4


	//----- nvinfo : EIATTR_REGCOUNT
	.align		4
        /*0000*/ 	.byte	0x04, 0x2f
        /*0002*/ 	.short	(.L_19 - .L_18)
	.align		4
.L_18:
        /*0004*/ 	.word	index@(_ZN7cutlass13device_kernelINS_4gemm6kernel13GemmUniversalIN4cute5tupleIJiiiiEEENS1_10collective13CollectiveMmaINS1_35MainloopSm100TmaUmmaWarpSpecializedILi12ELi2ELi4ENS5_IJNS4_1CILi1EEESB_SB_EEEEENS5_IJNSA_ILi128EEESE_NSA_ILi64EEEEEENS_12float_e4m3_tENS5_IJlSB_lEEESH_SI_NS4_8TiledMMAINS4_8MMA_AtomIJNS4_10MMA_TraitsINS4_19SM100_MMA_F8F6F4_SSEJSH_SH_fSE_SE_NS4_17integral_constantINS4_4UMMA5MajorELSP_0EEESQ_NSN_INSO_7ScaleInELSR_0EEESS_EEEEEENS4_6LayoutISC_NS5_IJNSA_ILi0EEESW_SW_EEEEENS5_IJNS4_10UnderscoreESZ_SZ_EEEEENS4_13SM90_TMA_LOADENS4_14ComposedLayoutINS4_7SwizzleILi2ELi4ELi3EEENS4_18smem_ptr_flag_bitsILi8EEENSV_INS5_IJNSA_ILi8EEESF_EEENS5_IJSF_SB_EEEEEEEvNS4_8identityES12_S1C_vS1D_EENS_8epilogue10collective18CollectiveEpilogueINS1F_23Sm100TmaWarpSpecializedILi2ELi2ELi64ELb0ELb0EEEJSG_NS5_IJNSV_ISE_SB_EENSV_ISF_SB_EEEEESH_SI_SH_SI_NS1F_6fusion15FusionCallbacksIS1J_NS1N_13LinCombEltActINS1F_6thread7SigmoidESH_fSH_fLNS_15FloatRoundStyleE2EEESG_S1M_JEEENS4_5SM1004TMEM4LOAD26SM100_TMEM_LOAD_32dp32b64xES12_S1C_NS4_39AutoVectorizingCopyWithAssumedAlignmentILi128EEENS4_14SM90_TMA_STOREES1C_S20_S20_EEEvvEEEEvNT_6ParamsE)
        /*0008*/ 	.word	0x000000d2


	//----- nvinfo : EIATTR_FRAME_SIZE
	.align		4
.L_19:
        /*000c*/ 	.byte	0x04, 0x11
        /*000e*/ 	.short	(.L_21 - .L_20)
	.align		4
.L_20:
        /*0010*/ 	.word	index@($__internal_3_$__cuda_sm20_rcp_rn_f32_slowpath)
        /*0014*/ 	.word	0x00000000


	//----- nvinfo : EIATTR_FRAME_SIZE
	.align		4
.L_21:
        /*0018*/ 	.byte	0x04, 0x11
        /*001a*/ 	.short	(.L_23 - .L_22)
	.align		4
.L_22:
        /*001c*/ 	.word	index@($__internal_2_$__cuda_sm10x_tcgen05_guardrail_trap_unallocated_columns_being_dealloced)
        /*0020*/ 	.word	0x00000000


	//----- nvinfo : EIATTR_FRAME_SIZE
	.align		4
.L_23:
        /*0024*/ 	.byte	0x04, 0x11
        /*0026*/ 	.short	(.L_25 - .L_24)
	.align		4
.L_24:
        /*0028*/ 	.word	index@($__internal_1_$__cuda_sm10x_tcgen05_guardrail_trap_phase_invalid_during_alloc)
        /*002c*/ 	.word	0x00000000


	//----- nvinfo : EIATTR_FRAME_SIZE
	.align		4
.L_25:
        /*0030*/ 	.byte	0x04, 0x11
        /*0032*/ 	.short	(.L_27 - .L_26)
	.align		4
.L_26:
        /*0034*/ 	.word	index@($__internal_0_$__cuda_sm10x_tcgen05_guardrail_trap_col_being_dealloced_not_returned_by_alloc)
        /*0038*/ 	.word	0x00000000


	//----- nvinfo : EIATTR_FRAME_SIZE
	.align		4
.L_27:
        /*003c*/ 	.byte	0x04, 0x11
        /*003e*/ 	.short	(.L_29 - .L_28)
	.align		4
.L_28:
        /*0040*/ 	.word	index@(_ZN7cutlass13device_kernelINS_4gemm6kernel13GemmUniversalIN4cute5tupleIJiiiiEEENS1_10collective13CollectiveMmaINS1_35MainloopSm100TmaUmmaWarpSpecializedILi12ELi2ELi4ENS5_IJNS4_1CILi1EEESB_SB_EEEEENS5_IJNSA_ILi128EEESE_NSA_ILi64EEEEEENS_12float_e4m3_tENS5_IJlSB_lEEESH_SI_NS4_8TiledMMAINS4_8MMA_AtomIJNS4_10MMA_TraitsINS4_19SM100_MMA_F8F6F4_SSEJSH_SH_fSE_SE_NS4_17integral_constantINS4_4UMMA5MajorELSP_0EEESQ_NSN_INSO_7ScaleInELSR_0EEESS_EEEEEENS4_6LayoutISC_NS5_IJNSA_ILi0EEESW_SW_EEEEENS5_IJNS4_10UnderscoreESZ_SZ_EEEEENS4_13SM90_TMA_LOADENS4_14ComposedLayoutINS4_7SwizzleILi2ELi4ELi3EEENS4_18smem_ptr_flag_bitsILi8EEENSV_INS5_IJNSA_ILi8EEESF_EEENS5_IJSF_SB_EEEEEEEvNS4_8identityES12_S1C_vS1D_EENS_8epilogue10collective18CollectiveEpilogueINS1F_23Sm100TmaWarpSpecializedILi2ELi2ELi64ELb0ELb0EEEJSG_NS5_IJNSV_ISE_SB_EENSV_ISF_SB_EEEEESH_SI_SH_SI_NS1F_6fusion15FusionCallbacksIS1J_NS1N_13LinCombEltActINS1F_6thread7SigmoidESH_fSH_fLNS_15FloatRoundStyleE2EEESG_S1M_JEEENS4_5SM1004TMEM4LOAD26SM100_TMEM_LOAD_32dp32b64xES12_S1C_NS4_39AutoVectorizingCopyWithAssumedAlignmentILi128EEENS4_14SM90_TMA_STOREES1C_S20_S20_EEEvvEEEEvNT_6ParamsE)
        /*0044*/ 	.word	0x00000000


	//----- nvinfo : EIATTR_MIN_STACK_SIZE
	.align		4
.L_29:
        /*0048*/ 	.byte	0x04, 0x12
        /*004a*/ 	.short	(.L_31 - .L_30)
	.align		4
.L_30:
        /*004c*/ 	.word	index@(_ZN7cutlass13device_kernelINS_4gemm6kernel13GemmUniversalIN4cute5tupleIJiiiiEEENS1_10collective13CollectiveMmaINS1_35MainloopSm100TmaUmmaWarpSpecializedILi12ELi2ELi4ENS5_IJNS4_1CILi1EEESB_SB_EEEEENS5_IJNSA_ILi128EEESE_NSA_ILi64EEEEEENS_12float_e4m3_tENS5_IJlSB_lEEESH_SI_NS4_8TiledMMAINS4_8MMA_AtomIJNS4_10MMA_TraitsINS4_19SM100_MMA_F8F6F4_SSEJSH_SH_fSE_SE_NS4_17integral_constantINS4_4UMMA5MajorELSP_0EEESQ_NSN_INSO_7ScaleInELSR_0EEESS_EEEEEENS4_6LayoutISC_NS5_IJNSA_ILi0EEESW_SW_EEEEENS5_IJNS4_10UnderscoreESZ_SZ_EEEEENS4_13SM90_TMA_LOADENS4_14ComposedLayoutINS4_7SwizzleILi2ELi4ELi3EEENS4_18smem_ptr_flag_bitsILi8EEENSV_INS5_IJNSA_ILi8EEESF_EEENS5_IJSF_SB_EEEEEEEvNS4_8identityES12_S1C_vS1D_EENS_8epilogue10collective18CollectiveEpilogueINS1F_23Sm100TmaWarpSpecializedILi2ELi2ELi64ELb0ELb0EEEJSG_NS5_IJNSV_ISE_SB_EENSV_ISF_SB_EEEEESH_SI_SH_SI_NS1F_6fusion15FusionCallbacksIS1J_NS1N_13LinCombEltActINS1F_6thread7SigmoidESH_fSH_fLNS_15FloatRoundStyleE2EEESG_S1M_JEEENS4_5SM1004TMEM4LOAD26SM100_TMEM_LOAD_32dp32b64xES12_S1C_NS4_39AutoVectorizingCopyWithAssumedAlignmentILi128EEENS4_14SM90_TMA_STOREES1C_S20_S20_EEEvvEEEEvNT_6ParamsE)
        /*0050*/ 	.word	0x00000000
.L_31:


//--------------------- .nv.compat                --------------------------
	.section	.nv.compat,"",@"SHT_CUDA_COMPAT_INFO"
	.align	4
        /*0000*/ 	.byte	0x02, 0x09, 0x01, 0x00, 0x02, 0x02, 0x02, 0x00, 0x02, 0x05, 0x05, 0x00, 0x03, 0x07, 0x01, 0x01
        /*0010*/ 	.byte	0x02, 0x03, 0x01, 0x00, 0x02, 0x06, 0x01, 0x00, 0x04, 0x0b, 0x08, 0x00, 0x09, 0x00, 0x00, 0x00
        /*0020*/ 	.byte	0x00, 0x00, 0x00, 0x00


//--------------------- .nv.info._ZN7cutlass13device_kernelINS_4gemm6kernel13GemmUniversalIN4cute5tupleIJiiiiEEENS1_10collective13CollectiveMmaINS1_35MainloopSm100TmaUmmaWarpSpecializedILi12ELi2ELi4ENS5_IJNS4_1CILi1EEESB_SB_EEEEENS5_IJNSA_ILi128EEESE_NSA_ILi64EEEEEENS_12float_e4m3_tENS5_IJlSB_lEEESH_SI_NS4_8TiledMMAINS4_8MMA_AtomIJNS4_10MMA_TraitsINS4_19SM100_MMA_F8F6F4_SSEJSH_SH_fSE_SE_NS4_17integral_constantINS4_4UMMA5MajorELSP_0EEESQ_NSN_INSO_7ScaleInELSR_0EEESS_EEEEEENS4_6LayoutISC_NS5_IJNSA_ILi0EEESW_SW_EEEEENS5_IJNS4_10UnderscoreESZ_SZ_EEEEENS4_13SM90_TMA_LOADENS4_14ComposedLayoutINS4_7SwizzleILi2ELi4ELi3EEENS4_18smem_ptr_flag_bitsILi8EEENSV_INS5_IJNSA_ILi8EEESF_EEENS5_IJSF_SB_EEEEEEEvNS4_8identityES12_S1C_vS1D_EENS_8epilogue10collective18CollectiveEpilogueINS1F_23Sm100TmaWarpSpecializedILi2ELi2ELi64ELb0ELb0EEEJSG_NS5_IJNSV_ISE_SB_EENSV_ISF_SB_EEEEESH_SI_SH_SI_NS1F_6fusion15FusionCallbacksIS1J_NS1N_13LinCombEltActINS1F_6thread7SigmoidESH_fSH_fLNS_15FloatRoundStyleE2EEESG_S1M_JEEENS4_5SM1004TMEM4LOAD26SM100_TMEM_LOAD_32dp32b64xES12_S1C_NS4_39AutoVectorizingCopyWithAssumedAlignmentILi128EEENS4_14SM90_TMA_STOREES1C_S20_S20_EEEvvEEEEvNT_6ParamsE --------------------------
	.section	.nv.info._ZN7cutlass13device_kernelINS_4gemm6kernel13GemmUniversalIN4cute5tupleIJiiiiEEENS1_10collective13CollectiveMmaINS1_35MainloopSm100TmaUmmaWarpSpecializedILi12ELi2ELi4ENS5_IJNS4_1CILi1EEESB_SB_EEEEENS5_IJNSA_ILi128EEESE_NSA_ILi64EEEEEENS_12float_e4m3_tENS5_IJlSB_lEEESH_SI_NS4_8TiledMMAINS4_8MMA_AtomIJNS4_10MMA_TraitsINS4_19SM100_MMA_F8F6F4_SSEJSH_SH_fSE_SE_NS4_17integral_constantINS4_4UMMA5MajorELSP_0EEESQ_NSN_INSO_7ScaleInELSR_0EEESS_EEEEEENS4_6LayoutISC_NS5_IJNSA_ILi0EEESW_SW_EEEEENS5_IJNS4_10UnderscoreESZ_SZ_EEEEENS4_13SM90_TMA_LOADENS4_14ComposedLayoutINS4_7SwizzleILi2ELi4ELi3EEENS4_18smem_ptr_flag_bitsILi8EEENSV_INS5_IJNSA_ILi8EEESF_EEENS5_IJSF_SB_EEEEEEEvNS4_8identityES12_S1C_vS1D_EENS_8epilogue10collective18CollectiveEpilogueINS1F_23Sm100TmaWarpSpecializedILi2ELi2ELi64ELb0ELb0EEEJSG_NS5_IJNSV_ISE_SB_EENSV_ISF_SB_EEEEESH_SI_SH_SI_NS1F_6fusion15FusionCallbacksIS1J_NS1N_13LinCombEltActINS1F_6thread7SigmoidESH_fSH_fLNS_15FloatRoundStyleE2EEESG_S1M_JEEENS4_5SM1004TMEM4LOAD26SM100_TMEM_LOAD_32dp32b64xES12_S1C_NS4_39AutoVectorizingCopyWithAssumedAlignmentILi128EEENS4_14SM90_TMA_STOREES1C_S20_S20_EEEvvEEEEvNT_6ParamsE,"",@"SHT_CUDA_INFO"
	.sectionflags	@""
	.align	4


	//----- nvinfo : EIATTR_CUDA_API_VERSION
	.align		4
        /*0000*/ 	.byte	0x04, 0x37
        /*0002*/ 	.short	(.L_33 - .L_32)
.L_32:
        /*0004*/ 	.word	0x00000082


	//----- nvinfo : EIATTR_KPARAM_INFO
	.align		4
.L_33:
        /*0008*/ 	.byte	0x04, 0x17
        /*000a*/ 	.short	(.L_35 - .L_34)
.L_34:
        /*000c*/ 	.word	0x00000000
        /*0010*/ 	.short	0x0000
        /*0012*/ 	.short	0x0000
        /*0014*/ 	.byte	0x00, 0xf0, 0x01, 0x20


	//----- nvinfo : EIATTR_AT_ENTRY_FRAGMENTS
	.align		4
.L_35:
        /*0018*/ 	.byte	0x04, 0x4f
        /*001a*/ 	.short	(.L_37 - .L_36)


	//   ....[0]....
.L_36:
        /*001c*/ 	.word	0x00000006


	//----- nvinfo : EIATTR_RESERVED_SMEM_USED
	.align		4
.L_37:
        /*0020*/ 	.byte	0x01, 0x41
	.zero		2


	//----- nvinfo : EIATTR_SPARSE_MMA_MASK
	.align		4
        /*0024*/ 	.byte	0x03, 0x50
        /*0026*/ 	.short	0x0000


	//----- nvinfo : EIATTR_TCGEN05_1CTA_USED
	.align		4
        /*0028*/ 	.byte	0x01, 0x51
	.zero		2


	//----- nvinfo : EIATTR_MAXREG_COUNT
	.align		4
        /*002c*/ 	.byte	0x03, 0x1b
        /*002e*/ 	.short	0x00ff


	//----- nvinfo : EIATTR_NUM_BARRIERS
	.align		4
        /*0030*/ 	.byte	0x02, 0x4c
        /*0032*/ 	.byte	0x07
	.zero		1


	//----- nvinfo : EIATTR_EXTERNS
	.align		4
        /*0034*/ 	.byte	0x04, 0x0f
        /*0036*/ 	.short	(.L_39 - .L_38)


	//   ....[0]....
	.align		4
.L_38:
        /*0038*/ 	.word	index@(__assertfail)


	//----- nvinfo : EIATTR_MERCURY_ISA_VERSION
	.align		4
.L_39:
        /*003c*/ 	.byte	0x03, 0x5f
        /*003e*/ 	.short	0x0101


	//----- nvinfo : EIATTR_INT_WARP_WIDE_INSTR_OFFSETS
	.align		4
        /*0040*/ 	.byte	0x04, 0x31
        /*0042*/ 	.short	(.L_41 - .L_40)


	//   ....[0]....
.L_40:
        /*0044*/ 	.word	0x00001e70


	//   ....[1]....
        /*0048*/ 	.word	0x00003c60


	//   ....[2]....
        /*004c*/ 	.word	0x00003c80


	//   ....[3]....
        /*0050*/ 	.word	0x00003cb0


	//   ....[4]....
        /*0054*/ 	.word	0x000045e0


	//   ....[5]....
        /*0058*/ 	.word	0x00004650


	//   ....[6]....
        /*005c*/ 	.word	0x00004830


	//   ....[7]....
        /*0060*/ 	.word	0x00004990


	//----- nvinfo : EIATTR_COOP_GROUP_MASK_REGIDS
	.align		4
.L_41:
        /*0064*/ 	.byte	0x04, 0x29
        /*0066*/ 	.short	(.L_43 - .L_42)


	//   ....[0]....
.L_42:
        /*0068*/ 	.word	0xffffffff


	//   ....[1]....
        /*006c*/ 	.word	0xffffffff


	//   ....[2]....
        /*0070*/ 	.word	0xffffffff


	//   ....[3]....
        /*0074*/ 	.word	0xffffffff


	//   ....[4]....
        /*0078*/ 	.word	0xffffffff


	//   ....[5]....
        /*007c*/ 	.word	0xffffffff


	//   ....[6]....
        /*0080*/ 	.word	0xffffffff


	//   ....[7]....
        /*0084*/ 	.word	0xffffffff


	//   ....[8]....
        /*0088*/ 	.word	0xffffffff


	//   ....[9]....
        /*008c*/ 	.word	0xffffffff


	//   ....[10]....
        /*0090*/ 	.word	0xffffffff


	//   ....[11]....
        /*0094*/ 	.word	0xffffffff


	//   ....[12]....
        /*0098*/ 	.word	0xffffffff


	//----- nvinfo : EIATTR_COOP_GROUP_INSTR_OFFSETS
	.align		4
.L_43:
        /*009c*/ 	.byte	0x04, 0x28
        /*009e*/ 	.short	(.L_45 - .L_44)


	//   ....[0]....
.L_44:
        /*00a0*/ 	.word	0x00000090


	//   ....[1]....
        /*00a4*/ 	.word	0x000004a0


	//   ....[2]....
        /*00a8*/ 	.word	0x00000740


	//   ....[3]....
        /*00ac*/ 	.word	0x000008a0


	//   ....[4]....
        /*00b0*/ 	.word	0x000009a0


	//   ....[5]....
        /*00b4*/ 	.word	0x00000b10


	//   ....[6]....
        /*00b8*/ 	.word	0x00000cb0


	//   ....[7]....
        /*00bc*/ 	.word	0x00001d50


	//   ....[8]....
        /*00c0*/ 	.word	0x00002fb0


	//   ....[9]....
        /*00c4*/ 	.word	0x000031c0


	//   ....[10]....
        /*00c8*/ 	.word	0x000031f0


	//   ....[11]....
        /*00cc*/ 	.word	0x00003b40


	//   ....[12]....
        /*00d0*/ 	.word	0x00003d70


	//----- nvinfo : EIATTR_VRC_CTA_INIT_COUNT
	.align		4
.L_45:
        /*00d4*/ 	.byte	0x02, 0x4a
        /*00d6*/ 	.byte	0x80
	.zero		1


	//----- nvinfo : EIATTR_SYSCALL_OFFSETS
	.align		4
        /*00d8*/ 	.byte	0x04, 0x46
        /*00da*/ 	.short	(.L_47 - .L_46)


	//   ....[0]....
.L_46:
        /*00dc*/ 	.word	0x00005320


	//   ....[1]....
        /*00e0*/ 	.word	0x00005440


	//   ....[2]....
        /*00e4*/ 	.word	0x00005e90


	//----- nvinfo : EIATTR_MBARRIER_INSTR_OFFSETS
	.align		4
.L_47:
        /*00e8*/ 	.byte	0x04, 0x39
        /*00ea*/ 	.short	(.L_49 - .L_48)


	//   ....[0]....
.L_48:
        /*00ec*/ 	.word	0x000005a0
        /*00f0*/ 	.word	0x000000ff
        /*00f4*/ 	.word	0x00000000
        /*00f8*/ 	.short	0x0100
        /*00fa*/ 	.byte	0x05
	.zero		1


	//   ....[1]....
        /*00fc*/ 	.word	0x000005b0
        /*0100*/ 	.word	0x000000ff
        /*0104*/ 	.word	0x00000060
        /*0108*/ 	.short	0x0100
        /*010a*/ 	.byte	0x05
	.zero		1


	//   ....[2]....
        /*010c*/ 	.word	0x000005c0
        /*0110*/ 	.word	0x000000ff
        /*0114*/ 	.word	0x00000008
        /*0118*/ 	.short	0x0100
        /*011a*/ 	.byte	0x05
	.zero		1


	//   ....[3]....
        /*011c*/ 	.word	0x000005d0
        /*0120*/ 	.word	0x000000ff
        /*0124*/ 	.word	0x00000068
        /*0128*/ 	.short	0x0100
        /*012a*/ 	.byte	0x05
	.zero		1


	//   ....[4]....
        /*012c*/ 	.word	0x000005e0
        /*0130*/ 	.word	0x000000ff
        /*0134*/ 	.word	0x00000010
        /*0138*/ 	.short	0x0100
        /*013a*/ 	.byte	0x05
	.zero		1


	//   ....[5]....
        /*013c*/ 	.word	0x000005f0
        /*0140*/ 	.word	0x000000ff
        /*0144*/ 	.word	0x00000070
        /*0148*/ 	.short	0x0100
        /*014a*/ 	.byte	0x05
	.zero		1


	//   ....[6]....
        /*014c*/ 	.word	0x00000600
        /*0150*/ 	.word	0x000000ff
        /*0154*/ 	.word	0x00000018
        /*0158*/ 	.short	0x0100
        /*015a*/ 	.byte	0x05
	.zero		1


	//   ....[7]....
        /*015c*/ 	.word	0x00000610
        /*0160*/ 	.word	0x000000ff
        /*0164*/ 	.word	0x00000078
        /*0168*/ 	.short	0x0100
        /*016a*/ 	.byte	0x05
	.zero		1


	//   ....[8]....
        /*016c*/ 	.word	0x00000620
        /*0170*/ 	.word	0x000000ff
        /*0174*/ 	.word	0x00000020
        /*0178*/ 	.short	0x0100
        /*017a*/ 	.byte	0x05
	.zero		1


	//   ....[9]....
        /*017c*/ 	.word	0x00000630
        /*0180*/ 	.word	0x000000ff
        /*0184*/ 	.word	0x00000080
        /*0188*/ 	.short	0x0100
        /*018a*/ 	.byte	0x05
	.zero		1


	//   ....[10]....
        /*018c*/ 	.word	0x00000640
        /*0190*/ 	.word	0x000000ff
        /*0194*/ 	.word	0x00000028
        /*0198*/ 	.short	0x0100
        /*019a*/ 	.byte	0x05
	.zero		1


	//   ....[11]....
        /*019c*/ 	.word	0x00000650
        /*01a0*/ 	.word	0x000000ff
        /*01a4*/ 	.word	0x00000088
        /*01a8*/ 	.short	0x0100
        /*01aa*/ 	.byte	0x05
	.zero		1


	//   ....[12]....
        /*01ac*/ 	.word	0x00000660
        /*01b0*/ 	.word	0x000000ff
        /*01b4*/ 	.word	0x00000030
        /*01b8*/ 	.short	0x0100
        /*01ba*/ 	.byte	0x05
	.zero		1


	//   ....[13]....
        /*01bc*/ 	.word	0x00000670
        /*01c0*/ 	.word	0x000000ff
        /*01c4*/ 	.word	0x00000090
        /*01c8*/ 	.short	0x0100
        /*01ca*/ 	.byte	0x05
	.zero		1


	//   ....[14]....
        /*01cc*/ 	.word	0x00000680
        /*01d0*/ 	.word	0x000000ff
        /*01d4*/ 	.word	0x00000038
        /*01d8*/ 	.short	0x0100
        /*01da*/ 	.byte	0x05
	.zero		1


	//   ....[15]....
        /*01dc*/ 	.word	0x00000690
        /*01e0*/ 	.word	0x000000ff
        /*01e4*/ 	.word	0x00000098
        /*01e8*/ 	.short	0x0100
        /*01ea*/ 	.byte	0x05
	.zero		1


	//   ....[16]....
        /*01ec*/ 	.word	0x000006a0
        /*01f0*/ 	.word	0x000000ff
        /*01f4*/ 	.word	0x00000040
        /*01f8*/ 	.short	0x0100
        /*01fa*/ 	.byte	0x05
	.zero		1


	//   ....[17]....
        /*01fc*/ 	.word	0x000006b0
        /*0200*/ 	.word	0x000000ff
        /*0204*/ 	.word	0x000000a0
        /*0208*/ 	.short	0x0100
        /*020a*/ 	.byte	0x05
	.zero		1


	//   ....[18]....
        /*020c*/ 	.word	0x000006c0
        /*0210*/ 	.word	0x000000ff
        /*0214*/ 	.word	0x00000048
        /*0218*/ 	.short	0x0100
        /*021a*/ 	.byte	0x05
	.zero		1


	//   ....[19]....
        /*021c*/ 	.word	0x000006d0
        /*0220*/ 	.word	0x000000ff
        /*0224*/ 	.word	0x000000a8
        /*0228*/ 	.short	0x0100
        /*022a*/ 	.byte	0x05
	.zero		1


	//   ....[20]....
        /*022c*/ 	.word	0x000006e0
        /*0230*/ 	.word	0x000000ff
        /*0234*/ 	.word	0x00000050
        /*0238*/ 	.short	0x0100
        /*023a*/ 	.byte	0x05
	.zero		1


	//   ....[21]....
        /*023c*/ 	.word	0x000006f0
        /*0240*/ 	.word	0x000000ff
        /*0244*/ 	.word	0x000000b0
        /*0248*/ 	.short	0x0100
        /*024a*/ 	.byte	0x05
	.zero		1


	//   ....[22]....
        /*024c*/ 	.word	0x00000700
        /*0250*/ 	.word	0x000000ff
        /*0254*/ 	.word	0x00000058
        /*0258*/ 	.short	0x0100
        /*025a*/ 	.byte	0x05
	.zero		1


	//   ....[23]....
        /*025c*/ 	.word	0x00000710
        /*0260*/ 	.word	0x000000ff
        /*0264*/ 	.word	0x000000b8
        /*0268*/ 	.short	0x0100
        /*026a*/ 	.byte	0x05
	.zero		1


	//   ....[24]....
        /*026c*/ 	.word	0x00000850
        /*0270*/ 	.word	0x000000ff
        /*0274*/ 	.word	0x000000c0
        /*0278*/ 	.short	0x0100
        /*027a*/ 	.byte	0x07
	.zero		1


	//   ....[25]....
        /*027c*/ 	.word	0x00000860
        /*0280*/ 	.word	0x000000ff
        /*0284*/ 	.word	0x000000d0
        /*0288*/ 	.short	0x0100
        /*028a*/ 	.byte	0x07
	.zero		1


	//   ....[26]....
        /*028c*/ 	.word	0x00000870
        /*0290*/ 	.word	0x000000ff
        /*0294*/ 	.word	0x000000c8
        /*0298*/ 	.short	0x0100
        /*029a*/ 	.byte	0x07
	.zero		1


	//   ....[27]....
        /*029c*/ 	.word	0x00000880
        /*02a0*/ 	.word	0x000000ff
        /*02a4*/ 	.word	0x000000d8
        /*02a8*/ 	.short	0x0100
        /*02aa*/ 	.byte	0x07
	.zero		1


	//   ....[28]....
        /*02ac*/ 	.word	0x00000970
        /*02b0*/ 	.word	0x000000ff
        /*02b4*/ 	.word	0x000000e0
        /*02b8*/ 	.short	0x0100
        /*02ba*/ 	.byte	0x05
	.zero		1


	//   ....[29]....
        /*02bc*/ 	.word	0x00000980
        /*02c0*/ 	.word	0x000000ff
        /*02c4*/ 	.word	0x000000e8
        /*02c8*/ 	.short	0x0100
        /*02ca*/ 	.byte	0x05
	.zero		1


	//   ....[30]....
        /*02cc*/ 	.word	0x00000ac0
        /*02d0*/ 	.word	0x000000ff
        /*02d4*/ 	.word	0x000000f0
        /*02d8*/ 	.short	0x0100
        /*02da*/ 	.byte	0x05
	.zero		1


	//   ....[31]....
        /*02dc*/ 	.word	0x00000ad0
        /*02e0*/ 	.word	0x000000ff
        /*02e4*/ 	.word	0x00000100
        /*02e8*/ 	.short	0x0100
        /*02ea*/ 	.byte	0x05
	.zero		1


	//   ....[32]....
        /*02ec*/ 	.word	0x00000ae0
        /*02f0*/ 	.word	0x000000ff
        /*02f4*/ 	.word	0x000000f8
        /*02f8*/ 	.short	0x0100
        /*02fa*/ 	.byte	0x05
	.zero		1


	//   ....[33]....
        /*02fc*/ 	.word	0x00000af0
        /*0300*/ 	.word	0x000000ff
        /*0304*/ 	.word	0x00000108
        /*0308*/ 	.short	0x0100
        /*030a*/ 	.byte	0x05
	.zero		1


	//   ....[34]....
        /*030c*/ 	.word	0x00000c20
        /*0310*/ 	.word	0x000000ff
        /*0314*/ 	.word	0x00000110
        /*0318*/ 	.short	0x0100
        /*031a*/ 	.byte	0x07
	.zero		1


	//   ....[35]....
        /*031c*/ 	.word	0x00000c30
        /*0320*/ 	.word	0x000000ff
        /*0324*/ 	.word	0x00000130
        /*0328*/ 	.short	0x0100
        /*032a*/ 	.byte	0x07
	.zero		1


	//   ....[36]....
        /*032c*/ 	.word	0x00000c40
        /*0330*/ 	.word	0x000000ff
        /*0334*/ 	.word	0x00000118
        /*0338*/ 	.short	0x0100
        /*033a*/ 	.byte	0x07
	.zero		1


	//   ....[37]....
        /*033c*/ 	.word	0x00000c50
        /*0340*/ 	.word	0x000000ff
        /*0344*/ 	.word	0x00000138
        /*0348*/ 	.short	0x0100
        /*034a*/ 	.byte	0x07
	.zero		1


	//   ....[38]....
        /*034c*/ 	.word	0x00000c60
        /*0350*/ 	.word	0x000000ff
        /*0354*/ 	.word	0x00000120
        /*0358*/ 	.short	0x0100
        /*035a*/ 	.byte	0x07
	.zero		1


	//   ....[39]....
        /*035c*/ 	.word	0x00000c70
        /*0360*/ 	.word	0x000000ff
        /*0364*/ 	.word	0x00000140
        /*0368*/ 	.short	0x0100
        /*036a*/ 	.byte	0x07
	.zero		1


	//   ....[40]....
        /*036c*/ 	.word	0x00000c80
        /*0370*/ 	.word	0x000000ff
        /*0374*/ 	.word	0x00000128
        /*0378*/ 	.short	0x0100
        /*037a*/ 	.byte	0x07
	.zero		1


	//   ....[41]....
        /*037c*/ 	.word	0x00000c90
        /*0380*/ 	.word	0x000000ff
        /*0384*/ 	.word	0x00000148
        /*0388*/ 	.short	0x0100
        /*038a*/ 	.byte	0x07
	.zero		1


	//   ....[42]....
        /*038c*/ 	.word	0x00000d80
        /*0390*/ 	.word	0x000000ff
        /*0394*/ 	.word	0x00000150
        /*0398*/ 	.short	0x0100
        /*039a*/ 	.byte	0x05
	.zero		1


	//   ....[43]....
        /*039c*/ 	.word	0x00000d90
        /*03a0*/ 	.word	0x000000ff
        /*03a4*/ 	.word	0x00000160
        /*03a8*/ 	.short	0x0100
        /*03aa*/ 	.byte	0x05
	.zero		1


	//   ....[44]....
        /*03ac*/ 	.word	0x00000da0
        /*03b0*/ 	.word	0x000000ff
        /*03b4*/ 	.word	0x00000158
        /*03b8*/ 	.short	0x0100
        /*03ba*/ 	.byte	0x05
	.zero		1


	//   ....[45]....
        /*03bc*/ 	.word	0x00000db0
        /*03c0*/ 	.word	0x000000ff
        /*03c4*/ 	.word	0x00000168
        /*03c8*/ 	.short	0x0100
        /*03ca*/ 	.byte	0x05
	.zero		1


	//   ....[46]....
        /*03cc*/ 	.word	0x00001660
        /*03d0*/ 	.word	0x00000003
        /*03d4*/ 	.word	0x00000160
        /*03d8*/ 	.short	0x010a
        /*03da*/ 	.byte	0xff
	.zero		1


	//   ....[47]....
        /*03dc*/ 	.word	0x00001690
        /*03e0*/ 	.word	0x00000003
        /*03e4*/ 	.word	0x00000150
        /*03e8*/ 	.short	0x0101
        /*03ea*/ 	.byte	0xff
	.zero		1


	//   ....[48]....
        /*03ec*/ 	.word	0x00001760
        /*03f0*/ 	.word	0x000000ff
        /*03f4*/ 	.word	0x00000060
        /*03f8*/ 	.short	0x010a
        /*03fa*/ 	.byte	0x08
	.zero		1


	//   ....[49]....
        /*03fc*/ 	.word	0x00001800
        /*0400*/ 	.word	0x000000ff
        /*0404*/ 	.word	0x00000060
        /*0408*/ 	.short	0x010a
        /*040a*/ 	.byte	0x21
	.zero		1


	//   ....[50]....
        /*040c*/ 	.word	0x00001960
        /*0410*/ 	.word	0x000000ff
        /*0414*/ 	.word	0x00000060
        /*0418*/ 	.short	0x010a
        /*041a*/ 	.byte	0x08
	.zero		1


	//   ....[51]....
        /*041c*/ 	.word	0x00001a70
        /*0420*/ 	.word	0x000000ff
        /*0424*/ 	.word	0x000000e8
        /*0428*/ 	.short	0x0101
        /*042a*/ 	.byte	0x04
	.zero		1


	//   ....[52]....
        /*042c*/ 	.word	0x00001a80
        /*0430*/ 	.word	0x000000ff
        /*0434*/ 	.word	0x00000060
        /*0438*/ 	.short	0x010a
        /*043a*/ 	.byte	0x08
	.zero		1


	//   ....[53]....
        /*043c*/ 	.word	0x00001b00
        /*0440*/ 	.word	0x000000ff
        /*0444*/ 	.word	0x00000060
        /*0448*/ 	.short	0x010a
        /*044a*/ 	.byte	0x11
	.zero		1


	//   ....[54]....
        /*044c*/ 	.word	0x00001c60
        /*0450*/ 	.word	0x000000ff
        /*0454*/ 	.word	0x00000060
        /*0458*/ 	.short	0x010a
        /*045a*/ 	.byte	0x08
	.zero		1


	//   ....[55]....
        /*045c*/ 	.word	0x00001d80
        /*0460*/ 	.word	0x00000002
        /*0464*/ 	.word	0x000000f0
        /*0468*/ 	.short	0x010a
        /*046a*/ 	.byte	0xff
	.zero		1


	//   ....[56]....
        /*046c*/ 	.word	0x00001e40
        /*0470*/ 	.word	0x00000002
        /*0474*/ 	.word	0x00000000
        /*0478*/ 	.short	0x0101
        /*047a*/ 	.byte	0xff
	.zero		1


	//   ....[57]....
        /*047c*/ 	.word	0x000023a0
        /*0480*/ 	.word	0x000000ff
        /*0484*/ 	.word	0x00000000
        /*0488*/ 	.short	0x010a
        /*048a*/ 	.byte	0x05
	.zero		1


	//   ....[58]....
        /*048c*/ 	.word	0x00002430
        /*0490*/ 	.word	0x000000ff
        /*0494*/ 	.word	0x00000000
        /*0498*/ 	.short	0x010a
        /*049a*/ 	.byte	0x05
	.zero		1


	//   ....[59]....
        /*049c*/ 	.word	0x000024c0
        /*04a0*/ 	.word	0x000000ff
        /*04a4*/ 	.word	0x00000000
        /*04a8*/ 	.short	0x010a
        /*04aa*/ 	.byte	0x05
	.zero		1


	//   ....[60]....
        /*04ac*/ 	.word	0x00002550
        /*04b0*/ 	.word	0x000000ff
        /*04b4*/ 	.word	0x00000000
        /*04b8*/ 	.short	0x010a
        /*04ba*/ 	.byte	0x05
	.zero		1


	//   ....[61]....
        /*04bc*/ 	.word	0x000025e0
        /*04c0*/ 	.word	0x000000ff
        /*04c4*/ 	.word	0x00000000
        /*04c8*/ 	.short	0x010a
        /*04ca*/ 	.byte	0x05
	.zero		1


	//   ....[62]....
        /*04cc*/ 	.word	0x00002670
        /*04d0*/ 	.word	0x000000ff
        /*04d4*/ 	.word	0x00000000
        /*04d8*/ 	.short	0x010a
        /*04da*/ 	.byte	0x05
	.zero		1


	//   ....[63]....
        /*04dc*/ 	.word	0x00002700
        /*04e0*/ 	.word	0x000000ff
        /*04e4*/ 	.word	0x00000000
        /*04e8*/ 	.short	0x010a
        /*04ea*/ 	.byte	0x05
	.zero		1


	//   ....[64]....
        /*04ec*/ 	.word	0x00002790
        /*04f0*/ 	.word	0x000000ff
        /*04f4*/ 	.word	0x00000000
        /*04f8*/ 	.short	0x010a
        /*04fa*/ 	.byte	0x05
	.zero		1


	//   ....[65]....
        /*04fc*/ 	.word	0x00002820
        /*0500*/ 	.word	0x000000ff
        /*0504*/ 	.word	0x00000000
        /*0508*/ 	.short	0x010a
        /*050a*/ 	.byte	0x05
	.zero		1


	//   ....[66]....
        /*050c*/ 	.word	0x000028b0
        /*0510*/ 	.word	0x000000ff
        /*0514*/ 	.word	0x00000000
        /*0518*/ 	.short	0x010a
        /*051a*/ 	.byte	0x05
	.zero		1


	//   ....[67]....
        /*051c*/ 	.word	0x00002940
        /*0520*/ 	.word	0x000000ff
        /*0524*/ 	.word	0x00000000
        /*0528*/ 	.short	0x010a
        /*052a*/ 	.byte	0x05
	.zero		1


	//   ....[68]....
        /*052c*/ 	.word	0x000029e0
        /*0530*/ 	.word	0x00000000
        /*0534*/ 	.word	0x00000000
        /*0538*/ 	.short	0x010a
        /*053a*/ 	.byte	0xff
	.zero		1


	//   ....[69]....
        /*053c*/ 	.word	0x00002b00
        /*0540*/ 	.word	0x00000000
        /*0544*/ 	.word	0x00000150
        /*0548*/ 	.short	0x010a
        /*054a*/ 	.byte	0xff
	.zero		1


	//   ....[70]....
        /*054c*/ 	.word	0x00002b60
        /*0550*/ 	.word	0x00000004
        /*0554*/ 	.word	0x00000000
        /*0558*/ 	.short	0x0101
        /*055a*/ 	.byte	0xff
	.zero		1


	//   ....[71]....
        /*055c*/ 	.word	0x00002b80
        /*0560*/ 	.word	0x000000ff
        /*0564*/ 	.word	0x00000100
        /*0568*/ 	.short	0x010a
        /*056a*/ 	.byte	0x05
	.zero		1


	//   ....[72]....
        /*056c*/ 	.word	0x00002ca0
        /*0570*/ 	.word	0x00000000
        /*0574*/ 	.word	0x000000f0
        /*0578*/ 	.short	0x010a
        /*057a*/ 	.byte	0xff
	.zero		1


	//   ....[73]....
        /*057c*/ 	.word	0x00002db0
        /*0580*/ 	.word	0x00000000
        /*0584*/ 	.word	0x00000000
        /*0588*/ 	.short	0x0101
        /*058a*/ 	.byte	0xff
	.zero		1


	//   ....[74]....
        /*058c*/ 	.word	0x00002e40
        /*0590*/ 	.word	0x000000ff
        /*0594*/ 	.word	0x00000100
        /*0598*/ 	.short	0x0106
        /*059a*/ 	.byte	0x05
	.zero		1


	//   ....[75]....
        /*059c*/ 	.word	0x00002e60
        /*05a0*/ 	.word	0x000000ff
        /*05a4*/ 	.word	0x00000100
        /*05a8*/ 	.short	0x010a
        /*05aa*/ 	.byte	0x05
	.zero		1


	//   ....[76]....
        /*05ac*/ 	.word	0x00002ef0
        /*05b0*/ 	.word	0x000000ff
        /*05b4*/ 	.word	0x00000100
        /*05b8*/ 	.short	0x0106
        /*05ba*/ 	.byte	0x04
	.zero		1


	//   ....[77]....
        /*05bc*/ 	.word	0x00002f30
        /*05c0*/ 	.word	0x00000000
        /*05c4*/ 	.word	0x00000100
        /*05c8*/ 	.short	0x010a
        /*05ca*/ 	.byte	0xff
	.zero		1


	//   ....[78]....
        /*05cc*/ 	.word	0x00003430
        /*05d0*/ 	.word	0x00000000
        /*05d4*/ 	.word	0x000000f0
        /*05d8*/ 	.short	0x010a
        /*05da*/ 	.byte	0xff
	.zero		1


	//   ....[79]....
        /*05dc*/ 	.word	0x00003540
        /*05e0*/ 	.word	0x00000003
        /*05e4*/ 	.word	0x00000000
        /*05e8*/ 	.short	0x0101
        /*05ea*/ 	.byte	0xff
	.zero		1


	//   ....[80]....
        /*05ec*/ 	.word	0x00003550
        /*05f0*/ 	.word	0x000000ff
        /*05f4*/ 	.word	0x00000000
        /*05f8*/ 	.short	0x010a
        /*05fa*/ 	.byte	0x04
	.zero		1


	//   ....[81]....
        /*05fc*/ 	.word	0x00003570
        /*0600*/ 	.word	0x000000ff
        /*0604*/ 	.word	0x00000130
        /*0608*/ 	.short	0x010a
        /*060a*/ 	.byte	0x08
	.zero		1


	//   ....[82]....
        /*060c*/ 	.word	0x00003640
        /*0610*/ 	.word	0x000000ff
        /*0614*/ 	.word	0x00000000
        /*0618*/ 	.short	0x010a
        /*061a*/ 	.byte	0x07
	.zero		1


	//   ....[83]....
        /*061c*/ 	.word	0x00003780
        /*0620*/ 	.word	0x000000ff
        /*0624*/ 	.word	0x00000000
        /*0628*/ 	.short	0x010a
        /*062a*/ 	.byte	0x04
	.zero		1


	//   ....[84]....
        /*062c*/ 	.word	0x00003970
        /*0630*/ 	.word	0x000000ff
        /*0634*/ 	.word	0x00000000
        /*0638*/ 	.short	0x010a
        /*063a*/ 	.byte	0x05
	.zero		1


	//   ....[85]....
        /*063c*/ 	.word	0x00003a00
        /*0640*/ 	.word	0x000000ff
        /*0644*/ 	.word	0x00000000
        /*0648*/ 	.short	0x010a
        /*064a*/ 	.byte	0x05
	.zero		1


	//   ....[86]....
        /*064c*/ 	.word	0x00003a90
        /*0650*/ 	.word	0x000000ff
        /*0654*/ 	.word	0x00000000
        /*0658*/ 	.short	0x010a
        /*065a*/ 	.byte	0x05
	.zero		1


	//   ....[87]....
        /*065c*/ 	.word	0x00003b20
        /*0660*/ 	.word	0x000000ff
        /*0664*/ 	.word	0x00000000
        /*0668*/ 	.short	0x010a
        /*066a*/ 	.byte	0x07
	.zero		1


	//   ....[88]....
        /*066c*/ 	.word	0x00003f80
        /*0670*/ 	.word	0x00000000
        /*0674*/ 	.word	0x000000f0
        /*0678*/ 	.short	0x010a
        /*067a*/ 	.byte	0xff
	.zero		1


	//   ....[89]....
        /*067c*/ 	.word	0x00004040
        /*0680*/ 	.word	0x00000000
        /*0684*/ 	.word	0x00000000
        /*0688*/ 	.short	0x0101
        /*068a*/ 	.byte	0xff
	.zero		1


	//   ....[90]....
        /*068c*/ 	.word	0x00004360
        /*0690*/ 	.word	0x000000ff
        /*0694*/ 	.word	0x000000e8
        /*0698*/ 	.short	0x010a
        /*069a*/ 	.byte	0x07
	.zero		1


	//   ....[91]....
        /*069c*/ 	.word	0x00004550
        /*06a0*/ 	.word	0x000000ff
        /*06a4*/ 	.word	0x000000d0
        /*06a8*/ 	.short	0x010a
        /*06aa*/ 	.byte	0x07
	.zero		1


	//   ....[92]....
        /*06ac*/ 	.word	0x00004720
        /*06b0*/ 	.word	0x000000ff
        /*06b4*/ 	.word	0x000000c0
        /*06b8*/ 	.short	0x010b
        /*06ba*/ 	.byte	0x07
	.zero		1


	//   ....[93]....
        /*06bc*/ 	.word	0x00004790
        /*06c0*/ 	.word	0x000000ff
        /*06c4*/ 	.word	0x00000000
        /*06c8*/ 	.short	0x0101
        /*06ca*/ 	.byte	0x08
	.zero		1


	//   ....[94]....
        /*06cc*/ 	.word	0x000047c0
        /*06d0*/ 	.word	0x000000ff
        /*06d4*/ 	.word	0x000000d8
        /*06d8*/ 	.short	0x010a
        /*06da*/ 	.byte	0x07
	.zero		1


	//   ....[95]....
        /*06dc*/ 	.word	0x000049d0
        /*06e0*/ 	.word	0x000000ff
        /*06e4*/ 	.word	0x000000c8
        /*06e8*/ 	.short	0x010b
        /*06ea*/ 	.byte	0x07
	.zero		1


	//   ....[96]....
        /*06ec*/ 	.word	0x000049f0
        /*06f0*/ 	.word	0x000000ff
        /*06f4*/ 	.word	0x00000000
        /*06f8*/ 	.short	0x0101
        /*06fa*/ 	.byte	0x0d
	.zero		1


	//   ....[97]....
        /*06fc*/ 	.word	0x00004a20
        /*0700*/ 	.word	0x000000ff
        /*0704*/ 	.word	0x000000d0
        /*0708*/ 	.short	0x010a
        /*070a*/ 	.byte	0x07
	.zero		1


	//   ....[98]....
        /*070c*/ 	.word	0x00004a60
        /*0710*/ 	.word	0x00000000
        /*0714*/ 	.word	0x000000d8
        /*0718*/ 	.short	0x010a
        /*071a*/ 	.byte	0xff
	.zero		1


	//   ....[99]....
        /*071c*/ 	.word	0x00004cc0
        /*0720*/ 	.word	0x00000000
        /*0724*/ 	.word	0x000000f0
        /*0728*/ 	.short	0x010a
        /*072a*/ 	.byte	0xff
	.zero		1


	//   ....[100]....
        /*072c*/ 	.word	0x00004d80
        /*0730*/ 	.word	0x00000000
        /*0734*/ 	.word	0x00000000
        /*0738*/ 	.short	0x0101
        /*073a*/ 	.byte	0xff
	.zero		1


	//   ....[101]....
        /*073c*/ 	.word	0x000058b0
        /*0740*/ 	.word	0x00000007
        /*0744*/ 	.word	0x000000c0
        /*0748*/ 	.short	0x010a
        /*074a*/ 	.byte	0xff
	.zero		1


	//   ....[102]....
        /*074c*/ 	.word	0x00005920
        /*0750*/ 	.word	0x00000005
        /*0754*/ 	.word	0x00000110
        /*0758*/ 	.short	0x010a
        /*075a*/ 	.byte	0xff
	.zero		1


	//   ....[103]....
        /*075c*/ 	.word	0x00005ad0
        /*0760*/ 	.word	0x00000003
        /*0764*/ 	.word	0x000000c0
        /*0768*/ 	.short	0x010a
        /*076a*/ 	.byte	0xff
	.zero		1


	//   ....[104]....
        /*076c*/ 	.word	0x00005c30
        /*0770*/ 	.word	0x00000000
        /*0774*/ 	.word	0x00000000
        /*0778*/ 	.short	0x0101
        /*077a*/ 	.byte	0xff
	.zero		1


	//   ....[105]....
        /*077c*/ 	.word	0x00005d40
        /*0780*/ 	.word	0x0000007c
        /*0784*/ 	.word	0x00000110
        /*0788*/ 	.short	0x010a
        /*078a*/ 	.byte	0xff
	.zero		1


	//   ....[106]....
        /*078c*/ 	.word	0x00007b10
        /*0790*/ 	.word	0x00000021
        /*0794*/ 	.word	0x00000000
        /*0798*/ 	.short	0x0101
        /*079a*/ 	.byte	0xff
	.zero		1


	//   ....[107]....
        /*079c*/ 	.word	0x0000d3d0
        /*07a0*/ 	.word	0x00000003
        /*07a4*/ 	.word	0x000000c0
        /*07a8*/ 	.short	0x010a
        /*07aa*/ 	.byte	0xff
	.zero		1


	//   ....[108]....
        /*07ac*/ 	.word	0x0000d4f0
        /*07b0*/ 	.word	0x00000003
        /*07b4*/ 	.word	0x00000160
        /*07b8*/ 	.short	0x010a
        /*07ba*/ 	.byte	0xff
	.zero		1


	//   ....[109]....
        /*07bc*/ 	.word	0x0000d550
        /*07c0*/ 	.word	0x00000002
        /*07c4*/ 	.word	0x00000060
        /*07c8*/ 	.short	0x010a
        /*07ca*/ 	.byte	0xff
	.zero		1


	//   ....[110]....
        /*07cc*/ 	.word	0x0000d5b0
        /*07d0*/ 	.word	0x00000002
        /*07d4*/ 	.word	0x00000060
        /*07d8*/ 	.short	0x010a
        /*07da*/ 	.byte	0xff
	.zero		1


	//   ....[111]....
        /*07dc*/ 	.word	0x0000d600
        /*07e0*/ 	.word	0x00000002
        /*07e4*/ 	.word	0x000000f0
        /*07e8*/ 	.short	0x010a
        /*07ea*/ 	.byte	0xff
	.zero		1


	//   ....[112]....
        /*07ec*/ 	.word	0x0000d660
        /*07f0*/ 	.word	0x00000000
        /*07f4*/ 	.word	0x00000000
        /*07f8*/ 	.short	0x010a
        /*07fa*/ 	.byte	0xff
	.zero		1


	//   ....[113]....
        /*07fc*/ 	.word	0x0000d6c0
        /*0800*/ 	.word	0x00000000
        /*0804*/ 	.word	0x00000000
        /*0808*/ 	.short	0x010a
        /*080a*/ 	.byte	0xff
	.zero		1


	//   ....[114]....
        /*080c*/ 	.word	0x0000d720
        /*0810*/ 	.word	0x00000000
        /*0814*/ 	.word	0x00000000
        /*0818*/ 	.short	0x010a
        /*081a*/ 	.byte	0xff
	.zero		1


	//   ....[115]....
        /*081c*/ 	.word	0x0000d780
        /*0820*/ 	.word	0x00000000
        /*0824*/ 	.word	0x00000000
        /*0828*/ 	.short	0x010a
        /*082a*/ 	.byte	0xff
	.zero		1


	//   ....[116]....
        /*082c*/ 	.word	0x0000d7e0
        /*0830*/ 	.word	0x00000000
        /*0834*/ 	.word	0x00000000
        /*0838*/ 	.short	0x010a
        /*083a*/ 	.byte	0xff
	.zero		1


	//   ....[117]....
        /*083c*/ 	.word	0x0000d840
        /*0840*/ 	.word	0x00000000
        /*0844*/ 	.word	0x00000000
        /*0848*/ 	.short	0x010a
        /*084a*/ 	.byte	0xff
	.zero		1


	//   ....[118]....
        /*084c*/ 	.word	0x0000d8a0
        /*0850*/ 	.word	0x00000000
        /*0854*/ 	.word	0x00000000
        /*0858*/ 	.short	0x010a
        /*085a*/ 	.byte	0xff
	.zero		1


	//   ....[119]....
        /*085c*/ 	.word	0x0000d900
        /*0860*/ 	.word	0x00000000
        /*0864*/ 	.word	0x00000000
        /*0868*/ 	.short	0x010a
        /*086a*/ 	.byte	0xff
	.zero		1


	//   ....[120]....
        /*086c*/ 	.word	0x0000d960
        /*0870*/ 	.word	0x00000000
        /*0874*/ 	.word	0x00000000
        /*0878*/ 	.short	0x010a
        /*087a*/ 	.byte	0xff
	.zero		1


	//   ....[121]....
        /*087c*/ 	.word	0x0000d9c0
        /*0880*/ 	.word	0x00000000
        /*0884*/ 	.word	0x00000000
        /*0888*/ 	.short	0x010a
        /*088a*/ 	.byte	0xff
	.zero		1


	//   ....[122]....
        /*088c*/ 	.word	0x0000da20
        /*0890*/ 	.word	0x00000000
        /*0894*/ 	.word	0x00000000
        /*0898*/ 	.short	0x010a
        /*089a*/ 	.byte	0xff
	.zero		1


	//   ....[123]....
        /*089c*/ 	.word	0x0000da70
        /*08a0*/ 	.word	0x00000000
        /*08a4*/ 	.word	0x00000150
        /*08a8*/ 	.short	0x010a
        /*08aa*/ 	.byte	0xff
	.zero		1


	//   ....[124]....
        /*08ac*/ 	.word	0x0000dad0
        /*08b0*/ 	.word	0x00000000
        /*08b4*/ 	.word	0x00000100
        /*08b8*/ 	.short	0x010a
        /*08ba*/ 	.byte	0xff
	.zero		1


	//   ....[125]....
        /*08bc*/ 	.word	0x0000db20
        /*08c0*/ 	.word	0x00000000
        /*08c4*/ 	.word	0x000000f0
        /*08c8*/ 	.short	0x010a
        /*08ca*/ 	.byte	0xff
	.zero		1


	//   ....[126]....
        /*08cc*/ 	.word	0x0000db80
        /*08d0*/ 	.word	0x00000000
        /*08d4*/ 	.word	0x00000100
        /*08d8*/ 	.short	0x010a
        /*08da*/ 	.byte	0xff
	.zero		1


	//   ....[127]....
        /*08dc*/ 	.word	0x0000dbd0
        /*08e0*/ 	.word	0x00000000
        /*08e4*/ 	.word	0x000000f0
        /*08e8*/ 	.short	0x010a
        /*08ea*/ 	.byte	0xff
	.zero		1


	//   ....[128]....
        /*08ec*/ 	.word	0x0000dc30
        /*08f0*/ 	.word	0x00000003
        /*08f4*/ 	.word	0x00000130
        /*08f8*/ 	.short	0x010a
        /*08fa*/ 	.byte	0xff
	.zero		1


	//   ....[129]....
        /*08fc*/ 	.word	0x0000dc90
        /*0900*/ 	.word	0x00000000
        /*0904*/ 	.word	0x00000000
        /*0908*/ 	.short	0x010a
        /*090a*/ 	.byte	0xff
	.zero		1


	//   ....[130]....
        /*090c*/ 	.word	0x0000dcf0
        /*0910*/ 	.word	0x00000000
        /*0914*/ 	.word	0x00000000
        /*0918*/ 	.short	0x010a
        /*091a*/ 	.byte	0xff
	.zero		1


	//   ....[131]....
        /*091c*/ 	.word	0x0000dd50
        /*0920*/ 	.word	0x00000000
        /*0924*/ 	.word	0x00000000
        /*0928*/ 	.short	0x010a
        /*092a*/ 	.byte	0xff
	.zero		1


	//   ....[132]....
        /*092c*/ 	.word	0x0000ddb0
        /*0930*/ 	.word	0x00000000
        /*0934*/ 	.word	0x00000000
        /*0938*/ 	.short	0x010a
        /*093a*/ 	.byte	0xff
	.zero		1


	//   ....[133]....
        /*093c*/ 	.word	0x0000de10
        /*0940*/ 	.word	0x00000000
        /*0944*/ 	.word	0x00000000
        /*0948*/ 	.short	0x010a
        /*094a*/ 	.byte	0xff
	.zero		1


	//   ....[134]....
        /*094c*/ 	.word	0x0000de60
        /*0950*/ 	.word	0x00000000
        /*0954*/ 	.word	0x000000f0
        /*0958*/ 	.short	0x010a
        /*095a*/ 	.byte	0xff
	.zero		1


	//   ....[135]....
        /*095c*/ 	.word	0x0000dec0
        /*0960*/ 	.word	0x00000000
        /*0964*/ 	.word	0x000000e8
        /*0968*/ 	.short	0x010a
        /*096a*/ 	.byte	0xff
	.zero		1


	//   ....[136]....
        /*096c*/ 	.word	0x0000df20
        /*0970*/ 	.word	0x00000003
        /*0974*/ 	.word	0x000000d0
        /*0978*/ 	.short	0x010a
        /*097a*/ 	.byte	0xff
	.zero		1


	//   ....[137]....
        /*097c*/ 	.word	0x0000df80
        /*0980*/ 	.word	0x00000003
        /*0984*/ 	.word	0x000000d8
        /*0988*/ 	.short	0x010a
        /*098a*/ 	.byte	0xff
	.zero		1


	//   ....[138]....
        /*098c*/ 	.word	0x0000dfe0
        /*0990*/ 	.word	0x00000000
        /*0994*/ 	.word	0x000000d0
        /*0998*/ 	.short	0x010a
        /*099a*/ 	.byte	0xff
	.zero		1


	//   ....[139]....
        /*099c*/ 	.word	0x0000e030
        /*09a0*/ 	.word	0x00000000
        /*09a4*/ 	.word	0x000000f0
        /*09a8*/ 	.short	0x010a
        /*09aa*/ 	.byte	0xff
	.zero		1


	//   ....[140]....
        /*09ac*/ 	.word	0x0000e080
        /*09b0*/ 	.word	0x00000003
        /*09b4*/ 	.word	0x000000c0
        /*09b8*/ 	.short	0x010a
        /*09ba*/ 	.byte	0xff
	.zero		1


	//   ....[141]....
        /*09bc*/ 	.word	0x0000e0d0
        /*09c0*/ 	.word	0x0000007c
        /*09c4*/ 	.word	0x00000110
        /*09c8*/ 	.short	0x010a
        /*09ca*/ 	.byte	0xff
	.zero		1


	//----- nvinfo : EIATTR_NUM_MBARRIERS
	.align		4
.L_49:
        /*09cc*/ 	.byte	0x03, 0x38
        /*09ce*/ 	.short	0x002e


	//----- nvinfo : EIATTR_EXIT_INSTR_OFFSETS
	.align		4
        /*09d0*/ 	.byte	0x04, 0x1c
        /*09d2*/ 	.short	(.L_51 - .L_50)


	//   ....[0]....
.L_50:
        /*09d4*/ 	.word	0x00002a10


	//   ....[1]....
        /*09d8*/ 	.word	0x00002f00


	//   ....[2]....
        /*09dc*/ 	.word	0x00002f60


	//   ....[3]....
        /*09e0*/ 	.word	0x00003d80


	//   ....[4]....
        /*09e4*/ 	.word	0x00004a90


	//   ....[5]....
        /*09e8*/ 	.word	0x00004ad0


	//   ....[6]....
        /*09ec*/ 	.word	0x0000d4e0


	//----- nvinfo : EIATTR_MAX_THREADS
	.align		4
.L_51:
        /*09f0*/ 	.byte	0x04, 0x05
        /*09f2*/ 	.short	(.L_53 - .L_52)
.L_52:
        /*09f4*/ 	.word	0x00000100
        /*09f8*/ 	.word	0x00000001
        /*09fc*/ 	.word	0x00000001


	//----- nvinfo : EIATTR_CRS_STACK_SIZE
	.align		4
.L_53:
        /*0a00*/ 	.byte	0x04, 0x1e
        /*0a02*/ 	.short	(.L_55 - .L_54)
.L_54:
        /*0a04*/ 	.word	0x00000000


	//----- nvinfo : EIATTR_CBANK_PARAM_SIZE
	.align		4
.L_55:
        /*0a08*/ 	.byte	0x03, 0x19
        /*0a0a*/ 	.short	0x0800


	//----- nvinfo : EIATTR_PARAM_CBANK
	.align		4
        /*0a0c*/ 	.byte	0x04, 0x0a
        /*0a0e*/ 	.short	(.L_57 - .L_56)
	.align		4
.L_56:
        /*0a10*/ 	.word	index@(.nv.constant0._ZN7cutlass13device_kernelINS_4gemm6kernel13GemmUniversalIN4cute5tupleIJiiiiEEENS1_10collective13CollectiveMmaINS1_35MainloopSm100TmaUmmaWarpSpecializedILi12ELi2ELi4ENS5_IJNS4_1CILi1EEESB_SB_EEEEENS5_IJNSA_ILi128EEESE_NSA_ILi64EEEEEENS_12float_e4m3_tENS5_IJlSB_lEEESH_SI_NS4_8TiledMMAINS4_8MMA_AtomIJNS4_10MMA_TraitsINS4_19SM100_MMA_F8F6F4_SSEJSH_SH_fSE_SE_NS4_17integral_constantINS4_4UMMA5MajorELSP_0EEESQ_NSN_INSO_7ScaleInELSR_0EEESS_EEEEEENS4_6LayoutISC_NS5_IJNSA_ILi0EEESW_SW_EEEEENS5_IJNS4_10UnderscoreESZ_SZ_EEEEENS4_13SM90_TMA_LOADENS4_14ComposedLayoutINS4_7SwizzleILi2ELi4ELi3EEENS4_18smem_ptr_flag_bitsILi8EEENSV_INS5_IJNSA_ILi8EEESF_EEENS5_IJSF_SB_EEEEEEEvNS4_8identityES12_S1C_vS1D_EENS_8epilogue10collective18CollectiveEpilogueINS1F_23Sm100TmaWarpSpecializedILi2ELi2ELi64ELb0ELb0EEEJSG_NS5_IJNSV_ISE_SB_EENSV_ISF_SB_EEEEESH_SI_SH_SI_NS1F_6fusion15FusionCallbacksIS1J_NS1N_13LinCombEltActINS1F_6thread7SigmoidESH_fSH_fLNS_15FloatRoundStyleE2EEESG_S1M_JEEENS4_5SM1004TMEM4LOAD26SM100_TMEM_LOAD_32dp32b64xES12_S1C_NS4_39AutoVectorizingCopyWithAssumedAlignmentILi128EEENS4_14SM90_TMA_STOREES1C_S20_S20_EEEvvEEEEvNT_6ParamsE)
        /*0a14*/ 	.short	0x0380
        /*0a16*/ 	.short	0x0800


	//----- nvinfo : EIATTR_SW_WAR
	.align		4
.L_57:
        /*0a18*/ 	.byte	0x04, 0x36
        /*0a1a*/ 	.short	(.L_59 - .L_58)
.L_58:
        /*0a1c*/ 	.word	0x00000008
.L_59:


//--------------------- .nv.callgraph             --------------------------
	.section	.nv.callgraph,"",@"SHT_CUDA_CALLGRAPH"
	.align	4
	.sectionentsize	8
	.align		4
        /*0000*/ 	.word	0x00000000
	.align		4
        /*0004*/ 	.word	0xffffffff
	.align		4
        /*0008*/ 	.word	index@(_ZN7cutlass13device_kernelINS_4gemm6kernel13GemmUniversalIN4cute5tupleIJiiiiEEENS1_10collective13CollectiveMmaINS1_35MainloopSm100TmaUmmaWarpSpecializedILi12ELi2ELi4ENS5_IJNS4_1CILi1EEESB_SB_EEEEENS5_IJNSA_ILi128EEESE_NSA_ILi64EEEEEENS_12float_e4m3_tENS5_IJlSB_lEEESH_SI_NS4_8TiledMMAINS4_8MMA_AtomIJNS4_10MMA_TraitsINS4_19SM100_MMA_F8F6F4_SSEJSH_SH_fSE_SE_NS4_17integral_constantINS4_4UMMA5MajorELSP_0EEESQ_NSN_INSO_7ScaleInELSR_0EEESS_EEEEEENS4_6LayoutISC_NS5_IJNSA_ILi0EEESW_SW_EEEEENS5_IJNS4_10UnderscoreESZ_SZ_EEEEENS4_13SM90_TMA_LOADENS4_14ComposedLayoutINS4_7SwizzleILi2ELi4ELi3EEENS4_18smem_ptr_flag_bitsILi8EEENSV_INS5_IJNSA_ILi8EEESF_EEENS5_IJSF_SB_EEEEEEEvNS4_8identityES12_S1C_vS1D_EENS_8epilogue10collective18CollectiveEpilogueINS1F_23Sm100TmaWarpSpecializedILi2ELi2ELi64ELb0ELb0EEEJSG_NS5_IJNSV_ISE_SB_EENSV_ISF_SB_EEEEESH_SI_SH_SI_NS1F_6fusion15FusionCallbacksIS1J_NS1N_13LinCombEltActINS1F_6thread7SigmoidESH_fSH_fLNS_15FloatRoundStyleE2EEESG_S1M_JEEENS4_5SM1004TMEM4LOAD26SM100_TMEM_LOAD_32dp32b64xES12_S1C_NS4_39AutoVectorizingCopyWithAssumedAlignmentILi128EEENS4_14SM90_TMA_STOREES1C_S20_S20_EEEvvEEEEvNT_6ParamsE)
	.align		4
        /*000c*/ 	.word	index@(__assertfail)
	.align		4
        /*0010*/ 	.word	0x00000000
	.align		4
        /*0014*/ 	.word	0xfffffffe
	.align		4
        /*0018*/ 	.word	0x00000000
	.align		4
        /*001c*/ 	.word	0xfffffffd
	.align		4
        /*0020*/ 	.word	0x00000000
	.align		4
        /*0024*/ 	.word	0xfffffffc


//--------------------- .nv.constant4             --------------------------
	.section	.nv.constant4,"a",@progbits
	.align	8
	.align		8
.nv.constant4:
        /*0000*/ 	.dword	__assertfail
	.align		8
        /*0008*/ 	.dword	__unnamed_1
	.align		8
        /*0010*/ 	.dword	__unnamed_2
	.align		8
        /*0018*/ 	.dword	_ZN39_INTERNAL_da19a534_4_k_cu_0adf9184_37144cuda3std3__45__cpo5beginE
	.align		8
        /*0020*/ 	.dword	_ZN39_INTERNAL_da19a534_4_k_cu_0adf9184_37144cuda3std3__45__cpo3endE
	.align		8
        /*0028*/ 	.dword	_ZN39_INTERNAL_da19a534_4_k_cu_0adf9184_37144cuda3std3__45__cpo6cbeginE
	.align		8
        /*0030*/ 	.dword	_ZN39_INTERNAL_da19a534_4_k_cu_0adf9184_37144cuda3std3__45__cpo4cendE
	.align		8
        /*0038*/ 	.dword	_ZN39_INTERNAL_da19a534_4_k_cu_0adf9184_37144cuda3std3__441_GLOBAL__N__da19a534_4_k_cu_0adf9184_37146ignoreE
	.align		8
        /*0040*/ 	.dword	_ZN39_INTERNAL_da19a534_4_k_cu_0adf9184_37144cuda3std3__419piecewise_constructE
	.align		8
        /*0048*/ 	.dword	_ZN39_INTERNAL_da19a534_4_k_cu_0adf9184_37144cuda3std3__48in_placeE
	.align		8
        /*0050*/ 	.dword	_ZN39_INTERNAL_da19a534_4_k_cu_0adf9184_37144cuda3std6ranges3__45__cpo4swapE
	.align		8
        /*0058*/ 	.dword	_ZN39_INTERNAL_da19a534_4_k_cu_0adf9184_37144cuda3std6ranges3__45__cpo9iter_moveE
	.align		8
        /*0060*/ 	.dword	_ZN39_INTERNAL_da19a534_4_k_cu_0adf9184_37144cute7productE
	.align		8
        /*0068*/ 	.dword	_ZN39_INTERNAL_da19a534_4_k_cu_0adf9184_37144cute1_E
	.align		8
        /*0070*/ 	.dword	$str$25
	.align		8
        /*0078*/ 	.dword	$str$26
	.align		8
        /*0080*/ 	.dword	$str$27
	.align		8
        /*0088*/ 	.dword	$str$28


//--------------------- .text._ZN7cutlass13device_kernelINS_4gemm6kernel13GemmUniversalIN4cute5tupleIJiiiiEEENS1_10collective13CollectiveMmaINS1_35MainloopSm100TmaUmmaWarpSpecializedILi12ELi2ELi4ENS5_IJNS4_1CILi1EEESB_SB_EEEEENS5_IJNSA_ILi128EEESE_NSA_ILi64EEEEEENS_12float_e4m3_tENS5_IJlSB_lEEESH_SI_NS4_8TiledMMAINS4_8MMA_AtomIJNS4_10MMA_TraitsINS4_19SM100_MMA_F8F6F4_SSEJSH_SH_fSE_SE_NS4_17integral_constantINS4_4UMMA5MajorELSP_0EEESQ_NSN_INSO_7ScaleInELSR_0EEESS_EEEEEENS4_6LayoutISC_NS5_IJNSA_ILi0EEESW_SW_EEEEENS5_IJNS4_10UnderscoreESZ_SZ_EEEEENS4_13SM90_TMA_LOADENS4_14ComposedLayoutINS4_7SwizzleILi2ELi4ELi3EEENS4_18smem_ptr_flag_bitsILi8EEENSV_INS5_IJNSA_ILi8EEESF_EEENS5_IJSF_SB_EEEEEEEvNS4_8identityES12_S1C_vS1D_EENS_8epilogue10collective18CollectiveEpilogueINS1F_23Sm100TmaWarpSpecializedILi2ELi2ELi64ELb0ELb0EEEJSG_NS5_IJNSV_ISE_SB_EENSV_ISF_SB_EEEEESH_SI_SH_SI_NS1F_6fusion15FusionCallbacksIS1J_NS1N_13LinCombEltActINS1F_6thread7SigmoidESH_fSH_fLNS_15FloatRoundStyleE2EEESG_S1M_JEEENS4_5SM1004TMEM4LOAD26SM100_TMEM_LOAD_32dp32b64xES12_S1C_NS4_39AutoVectorizingCopyWithAssumedAlignmentILi128EEENS4_14SM90_TMA_STOREES1C_S20_S20_EEEvvEEEEvNT_6ParamsE --------------------------
	.section	.text._ZN7cutlass13device_kernelINS_4gemm6kernel13GemmUniversalIN4cute5tupleIJiiiiEEENS1_10collective13CollectiveMmaINS1_35MainloopSm100TmaUmmaWarpSpecializedILi12ELi2ELi4ENS5_IJNS4_1CILi1EEESB_SB_EEEEENS5_IJNSA_ILi128EEESE_NSA_ILi64EEEEEENS_12float_e4m3_tENS5_IJlSB_lEEESH_SI_NS4_8TiledMMAINS4_8MMA_AtomIJNS4_10MMA_TraitsINS4_19SM100_MMA_F8F6F4_SSEJSH_SH_fSE_SE_NS4_17integral_constantINS4_4UMMA5MajorELSP_0EEESQ_NSN_INSO_7ScaleInELSR_0EEESS_EEEEEENS4_6LayoutISC_NS5_IJNSA_ILi0EEESW_SW_EEEEENS5_IJNS4_10UnderscoreESZ_SZ_EEEEENS4_13SM90_TMA_LOADENS4_14ComposedLayoutINS4_7SwizzleILi2ELi4ELi3EEENS4_18smem_ptr_flag_bitsILi8EEENSV_INS5_IJNSA_ILi8EEESF_EEENS5_IJSF_SB_EEEEEEEvNS4_8identityES12_S1C_vS1D_EENS_8epilogue10collective18CollectiveEpilogueINS1F_23Sm100TmaWarpSpecializedILi2ELi2ELi64ELb0ELb0EEEJSG_NS5_IJNSV_ISE_SB_EENSV_ISF_SB_EEEEESH_SI_SH_SI_NS1F_6fusion15FusionCallbacksIS1J_NS1N_13LinCombEltActINS1F_6thread7SigmoidESH_fSH_fLNS_15FloatRoundStyleE2EEESG_S1M_JEEENS4_5SM1004TMEM4LOAD26SM100_TMEM_LOAD_32dp32b64xES12_S1C_NS4_39AutoVectorizingCopyWithAssumedAlignmentILi128EEENS4_14SM90_TMA_STOREES1C_S20_S20_EEEvvEEEEvNT_6ParamsE,"ax",@progbits
	.align	128
.text._ZN7cutlass13device_kernelINS_4gemm6kernel13GemmUniversalIN4cute5tupleIJiiiiEEENS1_10collective13CollectiveMmaINS1_35MainloopSm100TmaUmmaWarpSpecializedILi12ELi2ELi4ENS5_IJNS4_1CILi1EEESB_SB_EEEEENS5_IJNSA_ILi128EEESE_NSA_ILi64EEEEEENS_12float_e4m3_tENS5_IJlSB_lEEESH_SI_NS4_8TiledMMAINS4_8MMA_AtomIJNS4_10MMA_TraitsINS4_19SM100_MMA_F8F6F4_SSEJSH_SH_fSE_SE_NS4_17integral_constantINS4_4UMMA5MajorELSP_0EEESQ_NSN_INSO_7ScaleInELSR_0EEESS_EEEEEENS4_6LayoutISC_NS5_IJNSA_ILi0EEESW_SW_EEEEENS5_IJNS4_10UnderscoreESZ_SZ_EEEEENS4_13SM90_TMA_LOADENS4_14ComposedLayoutINS4_7SwizzleILi2ELi4ELi3EEENS4_18smem_ptr_flag_bitsILi8EEENSV_INS5_IJNSA_ILi8EEESF_EEENS5_IJSF_SB_EEEEEEEvNS4_8identityES12_S1C_vS1D_EENS_8epilogue10collective18CollectiveEpilogueINS1F_23Sm100TmaWarpSpecializedILi2ELi2ELi64ELb0ELb0EEEJSG_NS5_IJNSV_ISE_SB_EENSV_ISF_SB_EEEEESH_SI_SH_SI_NS1F_6fusion15FusionCallbacksIS1J_NS1N_13LinCombEltActINS1F_6thread7SigmoidESH_fSH_fLNS_15FloatRoundStyleE2EEESG_S1M_JEEENS4_5SM1004TMEM4LOAD26SM100_TMEM_LOAD_32dp32b64xES12_S1C_NS4_39AutoVectorizingCopyWithAssumedAlignmentILi128EEENS4_14SM90_TMA_STOREES1C_S20_S20_EEEvvEEEEvNT_6ParamsE:
        .type           _ZN7cutlass13device_kernelINS_4gemm6kernel13GemmUniversalIN4cute5tupleIJiiiiEEENS1_10collective13CollectiveMmaINS1_35MainloopSm100TmaUmmaWarpSpecializedILi12ELi2ELi4ENS5_IJNS4_1CILi1EEESB_SB_EEEEENS5_IJNSA_ILi128EEESE_NSA_ILi64EEEEEENS_12float_e4m3_tENS5_IJlSB_lEEESH_SI_NS4_8TiledMMAINS4_8MMA_AtomIJNS4_10MMA_TraitsINS4_19SM100_MMA_F8F6F4_SSEJSH_SH_fSE_SE_NS4_17integral_constantINS4_4UMMA5MajorELSP_0EEESQ_NSN_INSO_7ScaleInELSR_0EEESS_EEEEEENS4_6LayoutISC_NS5_IJNSA_ILi0EEESW_SW_EEEEENS5_IJNS4_10UnderscoreESZ_SZ_EEEEENS4_13SM90_TMA_LOADENS4_14ComposedLayoutINS4_7SwizzleILi2ELi4ELi3EEENS4_18smem_ptr_flag_bitsILi8EEENSV_INS5_IJNSA_ILi8EEESF_EEENS5_IJSF_SB_EEEEEEEvNS4_8identityES12_S1C_vS1D_EENS_8epilogue10collective18CollectiveEpilogueINS1F_23Sm100TmaWarpSpecializedILi2ELi2ELi64ELb0ELb0EEEJSG_NS5_IJNSV_ISE_SB_EENSV_ISF_SB_EEEEESH_SI_SH_SI_NS1F_6fusion15FusionCallbacksIS1J_NS1N_13LinCombEltActINS1F_6thread7SigmoidESH_fSH_fLNS_15FloatRoundStyleE2EEESG_S1M_JEEENS4_5SM1004TMEM4LOAD26SM100_TMEM_LOAD_32dp32b64xES12_S1C_NS4_39AutoVectorizingCopyWithAssumedAlignmentILi128EEENS4_14SM90_TMA_STOREES1C_S20_S20_EEEvvEEEEvNT_6ParamsE,@function
        .size           _ZN7cutlass13device_kernelINS_4gemm6kernel13GemmUniversalIN4cute5tupleIJiiiiEEENS1_10collective13CollectiveMmaINS1_35MainloopSm100TmaUmmaWarpSpecializedILi12ELi2ELi4ENS5_IJNS4_1CILi1EEESB_SB_EEEEENS5_IJNSA_ILi128EEESE_NSA_ILi64EEEEEENS_12float_e4m3_tENS5_IJlSB_lEEESH_SI_NS4_8TiledMMAINS4_8MMA_AtomIJNS4_10MMA_TraitsINS4_19SM100_MMA_F8F6F4_SSEJSH_SH_fSE_SE_NS4_17integral_constantINS4_4UMMA5MajorELSP_0EEESQ_NSN_INSO_7ScaleInELSR_0EEESS_EEEEEENS4_6LayoutISC_NS5_IJNSA_ILi0EEESW_SW_EEEEENS5_IJNS4_10UnderscoreESZ_SZ_EEEEENS4_13SM90_TMA_LOADENS4_14ComposedLayoutINS4_7SwizzleILi2ELi4ELi3EEENS4_18smem_ptr_flag_bitsILi8EEENSV_INS5_IJNSA_ILi8EEESF_EEENS5_IJSF_SB_EEEEEEEvNS4_8identityES12_S1C_vS1D_EENS_8epilogue10collective18CollectiveEpilogueINS1F_23Sm100TmaWarpSpecializedILi2ELi2ELi64ELb0ELb0EEEJSG_NS5_IJNSV_ISE_SB_EENSV_ISF_SB_EEEEESH_SI_SH_SI_NS1F_6fusion15FusionCallbacksIS1J_NS1N_13LinCombEltActINS1F_6thread7SigmoidESH_fSH_fLNS_15FloatRoundStyleE2EEESG_S1M_JEEENS4_5SM1004TMEM4LOAD26SM100_TMEM_LOAD_32dp32b64xES12_S1C_NS4_39AutoVectorizingCopyWithAssumedAlignmentILi128EEENS4_14SM90_TMA_STOREES1C_S20_S20_EEEvvEEEEvNT_6ParamsE,(.L_x_363 - _ZN7cutlass13device_kernelINS_4gemm6kernel13GemmUniversalIN4cute5tupleIJiiiiEEENS1_10collective13CollectiveMmaINS1_35MainloopSm100TmaUmmaWarpSpecializedILi12ELi2ELi4ENS5_IJNS4_1CILi1EEESB_SB_EEEEENS5_IJNSA_ILi128EEESE_NSA_ILi64EEEEEENS_12float_e4m3_tENS5_IJlSB_lEEESH_SI_NS4_8TiledMMAINS4_8MMA_AtomIJNS4_10MMA_TraitsINS4_19SM100_MMA_F8F6F4_SSEJSH_SH_fSE_SE_NS4_17integral_constantINS4_4UMMA5MajorELSP_0EEESQ_NSN_INSO_7ScaleInELSR_0EEESS_EEEEEENS4_6LayoutISC_NS5_IJNSA_ILi0EEESW_SW_EEEEENS5_IJNS4_10UnderscoreESZ_SZ_EEEEENS4_13SM90_TMA_LOADENS4_14ComposedLayoutINS4_7SwizzleILi2ELi4ELi3EEENS4_18smem_ptr_flag_bitsILi8EEENSV_INS5_IJNSA_ILi8EEESF_EEENS5_IJSF_SB_EEEEEEEvNS4_8identityES12_S1C_vS1D_EENS_8epilogue10collective18CollectiveEpilogueINS1F_23Sm100TmaWarpSpecializedILi2ELi2ELi64ELb0ELb0EEEJSG_NS5_IJNSV_ISE_SB_EENSV_ISF_SB_EEEEESH_SI_SH_SI_NS1F_6fusion15FusionCallbacksIS1J_NS1N_13LinCombEltActINS1F_6thread7SigmoidESH_fSH_fLNS_15FloatRoundStyleE2EEESG_S1M_JEEENS4_5SM1004TMEM4LOAD26SM100_TMEM_LOAD_32dp32b64xES12_S1C_NS4_39AutoVectorizingCopyWithAssumedAlignmentILi128EEENS4_14SM90_TMA_STOREES1C_S20_S20_EEEvvEEEEvNT_6ParamsE)
        .other          _ZN7cutlass13device_kernelINS_4gemm6kernel13GemmUniversalIN4cute5tupleIJiiiiEEENS1_10collective13CollectiveMmaINS1_35MainloopSm100TmaUmmaWarpSpecializedILi12ELi2ELi4ENS5_IJNS4_1CILi1EEESB_SB_EEEEENS5_IJNSA_ILi128EEESE_NSA_ILi64EEEEEENS_12float_e4m3_tENS5_IJlSB_lEEESH_SI_NS4_8TiledMMAINS4_8MMA_AtomIJNS4_10MMA_TraitsINS4_19SM100_MMA_F8F6F4_SSEJSH_SH_fSE_SE_NS4_17integral_constantINS4_4UMMA5MajorELSP_0EEESQ_NSN_INSO_7ScaleInELSR_0EEESS_EEEEEENS4_6LayoutISC_NS5_IJNSA_ILi0EEESW_SW_EEEEENS5_IJNS4_10UnderscoreESZ_SZ_EEEEENS4_13SM90_TMA_LOADENS4_14ComposedLayoutINS4_7SwizzleILi2ELi4ELi3EEENS4_18smem_ptr_flag_bitsILi8EEENSV_INS5_IJNSA_ILi8EEESF_EEENS5_IJSF_SB_EEEEEEEvNS4_8identityES12_S1C_vS1D_EENS_8epilogue10collective18CollectiveEpilogueINS1F_23Sm100TmaWarpSpecializedILi2ELi2ELi64ELb0ELb0EEEJSG_NS5_IJNSV_ISE_SB_EENSV_ISF_SB_EEEEESH_SI_SH_SI_NS1F_6fusion15FusionCallbacksIS1J_NS1N_13LinCombEltActINS1F_6thread7SigmoidESH_fSH_fLNS_15FloatRoundStyleE2EEESG_S1M_JEEENS4_5SM1004TMEM4LOAD26SM100_TMEM_LOAD_32dp32b64xES12_S1C_NS4_39AutoVectorizingCopyWithAssumedAlignmentILi128EEENS4_14SM90_TMA_STOREES1C_S20_S20_EEEvvEEEEvNT_6ParamsE,@"STO_CUDA_ENTRY STV_DEFAULT"
_ZN7cutlass13device_kernelINS_4gemm6kernel13GemmUniversalIN4cute5tupleIJiiiiEEENS1_10collective13CollectiveMmaINS1_35MainloopSm100TmaUmmaWarpSpecializedILi12ELi2ELi4ENS5_IJNS4_1CILi1EEESB_SB_EEEEENS5_IJNSA_ILi128EEESE_NSA_ILi64EEEEEENS_12float_e4m3_tENS5_IJlSB_lEEESH_SI_NS4_8TiledMMAINS4_8MMA_AtomIJNS4_10MMA_TraitsINS4_19SM100_MMA_F8F6F4_SSEJSH_SH_fSE_SE_NS4_17integral_constantINS4_4UMMA5MajorELSP_0EEESQ_NSN_INSO_7ScaleInELSR_0EEESS_EEEEEENS4_6LayoutISC_NS5_IJNSA_ILi0EEESW_SW_EEEEENS5_IJNS4_10UnderscoreESZ_SZ_EEEEENS4_13SM90_TMA_LOADENS4_14ComposedLayoutINS4_7SwizzleILi2ELi4ELi3EEENS4_18smem_ptr_flag_bitsILi8EEENSV_INS5_IJNSA_ILi8EEESF_EEENS5_IJSF_SB_EEEEEEEvNS4_8identityES12_S1C_vS1D_EENS_8epilogue10collective18CollectiveEpilogueINS1F_23Sm100TmaWarpSpecializedILi2ELi2ELi64ELb0ELb0EEEJSG_NS5_IJNSV_ISE_SB_EENSV_ISF_SB_EEEEESH_SI_SH_SI_NS1F_6fusion15FusionCallbacksIS1J_NS1N_13LinCombEltActINS1F_6thread7SigmoidESH_fSH_fLNS_15FloatRoundStyleE2EEESG_S1M_JEEENS4_5SM1004TMEM4LOAD26SM100_TMEM_LOAD_32dp32b64xES12_S1C_NS4_39AutoVectorizingCopyWithAssumedAlignmentILi128EEENS4_14SM90_TMA_STOREES1C_S20_S20_EEEvvEEEEvNT_6ParamsE:
[----:B------:R-:W1:Y:S01]  /*0000*/  LDC R1, c[0x0][0x37c] ;  /* 0x0000df00ff017b82 */ /* 0x000e620000000800 */
[----:B------:R-:W2:Y:S01]  /*0010*/  S2R R197, SR_TID.X ;  /* 0x0000000000c57919 */ /* 0x000ea20000002100 */
[----:B------:R-:W3:Y:S01]  /*0020*/  LDCU.64 UR6, c[0x0][0x890] ;  /* 0x00011200ff0677ac */ /* 0x000ee20008000a00 */
[----:B------:R-:W-:Y:S02]  /*0030*/  PRMT R180, RZ, 0x7610, R180 ;  /* 0x00007610ffb47816 */ /* 0x000fe400000000b4 */
[----:B------:R-:W-:Y:S01]  /*0040*/  ELECT P5, URZ, PT ;  /* 0x0000000000ff782f */ /* 0x000fe200038a0000 */
[----:B------:R-:W4:Y:S01]  /*0050*/  LDCU.64 UR38, c[0x0][0x358] ;  /* 0x00006b00ff2677ac */ /* 0x000f220008000a00 */
[----:B---3--:R-:W-:-:S04]  /*0060*/  UISETP.NE.U32.AND UP2, UPT, UR6, URZ, UPT ;  /* 0x000000ff0600728c */ /* 0x008fc8000bf45070 */
[----:B------:R-:W-:Y:S01]  /*0070*/  UISETP.NE.AND.EX UP2, UPT, UR7, URZ, UPT, UP2 ;  /* 0x000000ff0700728c */ /* 0x000fe2000bf45320 */
[----:B--2---:R-:W-:-:S05]  /*0080*/  SHF.R.U32.HI R201, RZ, 0x5, R197 ;  /* 0x00000005ffc97819 */ /* 0x004fca00000116c5 */
[----:B------:R-:W2:Y:S02]  /*0090*/  SHFL.IDX PT, R0, R201, RZ, 0x1f ;  /* 0x00001fffc9007589 */ /* 0x000ea400000e0000 */
[----:B--2---:R-:W-:Y:S01]  /*00a0*/  R2UR UR8, R0 ;  /* 0x00000000000872ca */ /* 0x004fe200000e0000 */
[----:B-1--4-:R-:W-:Y:S05]  /*00b0*/  BRA.U UP2, `(.L_x_0) ;  /* 0x00000001022c7547 */ /* 0x012fea000b800000 */
[----:B------:R-:W1:Y:S02]  /*00c0*/  LDCU.64 UR4, c[0x0][0x888] ;  /* 0x00011100ff0477ac */ /* 0x000e640008000a00 */
[----:B-1----:R-:W-:-:S04]  /*00d0*/  UISETP.NE.U32.AND UP0, UPT, UR4, URZ, UPT ;  /* 0x000000ff0400728c */ /* 0x002fc8000bf05070 */
[----:B------:R-:W-:-:S09]  /*00e0*/  UISETP.NE.AND.EX UP0, UPT, UR5, URZ, UPT, UP0 ;  /* 0x000000ff0500728c */ /* 0x000fd2000bf05300 */
[----:B------:R-:W-:Y:S05]  /*00f0*/  BRA.U !UP0, `(.L_x_1) ;  /* 0x0000000108107547 */ /* 0x000fea000b800000 */
[----:B------:R-:W1:Y:S02]  /*0100*/  LDC.64 R2, c[0x0][0x888] ;  /* 0x00022200ff027b82 */ /* 0x000e640000000a00 */
[----:B-1----:R1:W5:Y:S01]  /*0110*/  LDG.E R123, desc[UR38][R2.64] ;  /* 0x00000026027b7981 */ /* 0x002362000c1e1900 */
[----:B------:R-:W-:Y:S01]  /*0120*/  HFMA2 R180, -RZ, RZ, 0, 5.9604644775390625e-08 ;  /* 0x00000001ffb47431 */ /* 0x000fe200000001ff */
[----:B------:R-:W-:Y:S05]  /*0130*/  BRA `(.L_x_0) ;  /* 0x00000000000c7947 */ /* 0x000fea0003800000 */
.L_x_1:
[----:B------:R-:W1:Y:S01]  /*0140*/  LDCU UR4, c[0x0][0x880] ;  /* 0x00011000ff0477ac */ /* 0x000e620008000800 */
[----:B------:R-:W-:Y:S01]  /*0150*/  HFMA2 R180, -RZ, RZ, 0, 5.9604644775390625e-08 ;  /* 0x00000001ffb47431 */ /* 0x000fe200000001ff */
[----:B-1----:R-:W-:-:S07]  /*0160*/  MOV R123, UR4 ;  /* 0x00000004007b7c02 */ /* 0x002fce0008000f00 */
.L_x_0:
[----:B------:R-:W2:Y:S02]  /*0170*/  LDCU.64 UR4, c[0x0][0x8b0] ;  /* 0x00011600ff0477ac */ /* 0x000ea40008000a00 */
[----:B--2---:R-:W-:-:S04]  /*0180*/  UISETP.NE.U32.AND UP0, UPT, UR4, URZ, UPT ;  /* 0x000000ff0400728c */ /* 0x004fc8000bf05070 */
[----:B------:R-:W-:-:S09]  /*0190*/  UISETP.NE.AND.EX UP0, UPT, UR5, URZ, UPT, UP0 ;  /* 0x000000ff0500728c */ /* 0x000fd2000bf05300 */
[----:B------:R-:W-:Y:S05]  /*01a0*/  BRA.U UP0, `(.L_x_2) ;  /* 0x0000000100247547 */ /* 0x000fea000b800000 */
[----:B------:R-:W2:Y:S02]  /*01b0*/  LDCU.64 UR4, c[0x0][0x8a8] ;  /* 0x00011500ff0477ac */ /* 0x000ea40008000a00 */
[----:B--2---:R-:W-:-:S04]  /*01c0*/  UISETP.NE.U32.AND UP0, UPT, UR4, URZ, UPT ;  /* 0x000000ff0400728c */ /* 0x004fc8000bf05070 */
[----:B------:R-:W-:-:S09]  /*01d0*/  UISETP.NE.AND.EX UP0, UPT, UR5, URZ, UPT, UP0 ;  /* 0x000000ff0500728c */ /* 0x000fd2000bf05300 */
[----:B------:R-:W-:Y:S05]  /*01e0*/  BRA.U !UP0, `(.L_x_3) ;  /* 0x00000001080c7547 */ /* 0x000fea000b800000 */
[----:B------:R-:W2:Y:S02]  /*01f0*/  LDC.64 R74, c[0x0][0x8a8] ;  /* 0x00022a00ff4a7b82 */ /* 0x000ea40000000a00 */
[----:B--2---:R2:W5:Y:S01]  /*0200*/  LDG.E R74, desc[UR38][R74.64] ;  /* 0x000000264a4a7981 */ /* 0x004562000c1e1900 */
[----:B------:R-:W-:Y:S05]  /*0210*/  BRA `(.L_x_2) ;  /* 0x0000000000087947 */ /* 0x000fea0003800000 */
.L_x_3:
[----:B------:R-:W2:Y:S02]  /*0220*/  LDCU UR4, c[0x0][0x8a0] ;  /* 0x00011400ff0477ac */ /* 0x000ea40008000800 */
[----:B--2---:R-:W-:Y:S02]  /*0230*/  MOV R74, UR4 ;  /* 0x00000004004a7c02 */ /* 0x004fe40008000f00 */
.L_x_2:
[----:B------:R-:W-:Y:S01]  /*0240*/  IMAD.U32 R0, RZ, RZ, UR8 ;  /* 0x00000008ff007e24 */ /* 0x000fe2000f8e00ff */
[----:B------:R-:W-:Y:S04]  /*0250*/  BSSY.RECONVERGENT B0, `(.L_x_4) ;  /* 0x000000c000007945 */ /* 0x000fe80003800200 */
[C---:B------:R-:W-:Y:S02]  /*0260*/  ISETP.NE.OR P1, PT, R0.reuse, 0x1, !P5 ;  /* 0x000000010000780c */ /* 0x040fe40006f25670 */
[----:B------:R-:W-:-:S11]  /*0270*/  ISETP.NE.OR P0, PT, R0, 0x3, !P5 ;  /* 0x000000030000780c */ /* 0x000fd60006f05670 */
[----:B------:R-:W-:Y:S05]  /*0280*/  @P1 BRA `(.L_x_5) ;  /* 0x0000000000201947 */ /* 0x000fea0003800000 */
[----:B------:R-:W3:Y:S02]  /*0290*/  LDCU.64 UR4, c[0x0][0x348] ;  /* 0x00006900ff0477ac */ /* 0x000ee40008000a00 */
[----:B---3--:R-:W-:Y:S02]  /*02a0*/  UIADD3 UR10, UP1, UPT, UR4, 0x80, URZ ;  /* 0x00000080040a7890 */ /* 0x008fe4000ff3e0ff */
[----:B------:R-:W-:Y:S02]  /*02b0*/  UIADD3 UR4, UP0, UPT, UR4, 0x180, URZ ;  /* 0x0000018004047890 */ /* 0x000fe4000ff1e0ff */
[----:B------:R-:W-:Y:S02]  /*02c0*/  UIADD3.X UR11, UPT, UPT, URZ, UR5, URZ, UP1, !UPT ;  /* 0x00000005ff0b7290 */ /* 0x000fe40008ffe4ff */
[----:B------:R-:W-:-:S07]  /*02d0*/  UIADD3.X UR5, UPT, UPT, URZ, UR5, URZ, UP0, !UPT ;  /* 0x00000005ff057290 */ /* 0x000fce00087fe4ff */
[----:B------:R3:W-:Y:S02]  /*02e0*/  UTMACCTL.PF [UR10] ;  /* 0x000000000a0079b9 */ /* 0x0007e40008040000 */
[----:B------:R3:W-:Y:S02]  /*02f0*/  UTMACCTL.PF [UR4] ;  /* 0x00000000040079b9 */ /* 0x0007e40008040000 */
[----:B---3--:R-:W-:Y:S01]  /*0300*/  NOP ;  /* 0x0000000000007918 */ /* 0x008fe20000000000 */
.L_x_5:
[----:B------:R-:W-:Y:S05]  /*0310*/  BSYNC.RECONVERGENT B0 ;  /* 0x0000000000007941 */ /* 0x000fea0003800200 */
.L_x_4:
[----:B------:R-:W-:Y:S04]  /*0320*/  BSSY.RECONVERGENT B0, `(.L_x_6) ;  /* 0x000000a000007945 */ /* 0x000fe80003800200 */
        /* <DEDUP_REMOVED lines=9> */
.L_x_7:
[----:B------:R-:W-:Y:S05]  /*03c0*/  BSYNC.RECONVERGENT B0 ;  /* 0x0000000000007941 */ /* 0x000fea0003800200 */
.L_x_6:
[----:B------:R-:W3:Y:S01]  /*03d0*/  LDCU.64 UR4, c[0x0][0x888] ;  /* 0x00011100ff0477ac */ /* 0x000ee20008000a00 */
[----:B------:R-:W-:Y:S02]  /*03e0*/  UISETP.EQ.U32.AND UP0, UPT, UR6, URZ, UPT ;  /* 0x000000ff0600728c */ /* 0x000fe4000bf02070 */
[----:B------:R-:W-:Y:S02]  /*03f0*/  UPLOP3.LUT UP3, UPT, UPT, UPT, UPT, 0x40, 0x4 ;  /* 0x000000000004789c */ /* 0x000fe40003f6e870 */
[----:B---3--:R-:W-:-:S04]  /*0400*/  UISETP.NE.U32.AND UP1, UPT, UR4, URZ, UPT ;  /* 0x000000ff0400728c */ /* 0x008fc8000bf25070 */
[----:B------:R-:W-:-:S04]  /*0410*/  UISETP.NE.AND.EX UP1, UPT, UR5, URZ, UPT, UP1 ;  /* 0x000000ff0500728c */ /* 0x000fc8000bf25310 */
[----:B------:R-:W-:-:S04]  /*0420*/  UISETP.EQ.OR.EX UP4, UPT, UR7, URZ, !UP1, UP0 ;  /* 0x000000ff0700728c */ /* 0x000fc8000cf82700 */
[----:B------:R-:W-:-:S05]  /*0430*/  UP2UR UR44, UPR, URZ, 0x10 ;  /* 0x00000010ff2c7883 */ /* 0x000fca0008000000 */
[----:B------:R-:W-:Y:S07]  /*0440*/  BRA.U !UP4, `(.L_x_8) ;  /* 0x000000010c147547 */ /* 0x000fee000b800000 */
[----:B------:R-:W-:Y:S01]  /*0450*/  PLOP3.LUT P1, PT, PT, PT, UP2, 0x80, 0x8 ;  /* 0x000000000008781c */ /* 0x000fe20003f2f028 */
[----:B------:R-:W-:-:S12]  /*0460*/  UPLOP3.LUT UP3, UPT, UPT, UPT, UP1, 0x40, 0x4 ;  /* 0x000000000004789c */ /* 0x000fd80003f6e810 */
[----:B-----5:R-:W-:-:S13]  /*0470*/  @!P1 FSETP.EQ.AND P0, PT, R123, RZ, PT ;  /* 0x000000ff7b00920b */ /* 0x020fda0003f02000 */
[----:B------:R-:W-:Y:S01]  /*0480*/  @!P1 VOTEU.ANY UP0, P0 ;  /* 0x0000000000ff9886 */ /* 0x000fe20000000100 */
[----:B------:R-:W-:-:S11]  /*0490*/  @!UP2 UPLOP3.LUT UP3, UPT, UPT, UPT, UP0, 0x80, 0x8 ;  /* 0x000000000008a89c */ /* 0x000fd60003f6f000 */
.L_x_8:
[----:B-1----:R-:W1:Y:S01]  /*04a0*/  SHFL.IDX PT, R2, R201, RZ, 0x1f ;  /* 0x00001fffc9027589 */ /* 0x002e6200000e0000 */
[----:B------:R-:W-:-:S04]  /*04b0*/  UISETP.NE.AND UP0, UPT, UR8, 0x2, UPT ;  /* 0x000000020800788c */ /* 0x000fc8000bf05270 */
[----:B------:R-:W-:Y:S01]  /*04c0*/  USEL UR6, URZ, 0x1, UP0 ;  /* 0x00000001ff067887 */ /* 0x000fe20008000000 */
[----:B-1----:R-:W-:-:S13]  /*04d0*/  ISETP.NE.AND P0, PT, R2, RZ, PT ;  /* 0x000000ff0200720c */ /* 0x002fda0003f05270 */
[----:B------:R-:W-:Y:S05]  /*04e0*/  @P0 BRA `(.L_x_9) ;  /* 0x0000000000940947 */ /* 0x000fea0003800000 */
[----:B------:R-:W-:Y:S01]  /*04f0*/  ELECT P0, URZ, PT ;  /* 0x0000000000ff782f */ /* 0x000fe20003800000 */
[----:B------:R-:W-:-:S12]  /*0500*/  BSSY.RECONVERGENT B0, `(.L_x_9) ;  /* 0x0000023000007945 */ /* 0x000fd80003800200 */
[----:B------:R-:W-:Y:S05]  /*0510*/  @!P0 BRA `(.L_x_10) ;  /* 0x0000000000848947 */ /* 0x000fea0003800000 */
[----:B------:R-:W1:Y:S01]  /*0520*/  S2UR UR5, SR_CgaCtaId ;  /* 0x00000000000579c3 */ /* 0x000e620000008800 */
[----:B------:R-:W-:Y:S01]  /*0530*/  UMOV UR7, 0x400 ;  /* 0x0000040000077882 */ /* 0x000fe20000000000 */
[----:B------:R-:W-:Y:S02]  /*0540*/  UMOV UR4, 0x1 ;  /* 0x0000000100047882 */ /* 0x000fe40000000000 */
[----:B------:R-:W-:-:S04]  /*0550*/  UIADD3 UR10, UPT, UPT, -UR4, 0x100000, URZ ;  /* 0x00100000040a7890 */ /* 0x000fc8000fffe1ff */
[----:B------:R-:W-:Y:S02]  /*0560*/  USHF.L.U32 UR11, UR10, 0xb, URZ ;  /* 0x0000000b0a0b7899 */ /* 0x000fe400080006ff */
[----:B------:R-:W-:Y:S02]  /*0570*/  USHF.L.U32 UR10, UR10, 0x1, URZ ;  /* 0x000000010a0a7899 */ /* 0x000fe400080006ff */
[----:B-1----:R-:W-:Y:S01]  /*0580*/  ULEA UR5, UR5, UR7, 0x18 ;  /* 0x0000000705057291 */ /* 0x002fe2000f8ec0ff */
[----:B------:R-:W1:Y:S11]  /*0590*/  FENCE.VIEW.ASYNC.S ;  /* 0x00000000000073c6 */ /* 0x000e760000000000 */
[----:B-1----:R1:W3:Y:S01]  /*05a0*/  SYNCS.EXCH.64 URZ, [UR5], UR10 ;  /* 0x0000000a05ff75b2 */ /* 0x0022e20008000100 */
[----:B------:R1:W4:Y:S01]  /*05b0*/  SYNCS.EXCH.64 URZ, [UR5+0x60], UR10 ;  /* 0x0000600a05ff75b2 */ /* 0x0003220008000100 */
[----:B------:R1:W1:Y:S01]  /*05c0*/  SYNCS.EXCH.64 URZ, [UR5+0x8], UR10 ;  /* 0x0000080a05ff75b2 */ /* 0x0002620008000100 */
        /* <DEDUP_REMOVED lines=21> */
[----:B---3--:R-:W-:Y:S01]  /*0720*/  NOP ;  /* 0x0000000000007918 */ /* 0x008fe20000000000 */
.L_x_10:
[----:B-1----:R-:W-:Y:S05]  /*0730*/  BSYNC.RECONVERGENT B0 ;  /* 0x0000000000007941 */ /* 0x002fea0003800200 */
.L_x_9:
[----:B------:R-:W1:Y:S01]  /*0740*/  SHFL.IDX PT, R2, R201, RZ, 0x1f ;  /* 0x00001fffc9027589 */ /* 0x000e6200000e0000 */
[----:B------:R-:W-:Y:S01]  /*0750*/  NOP ;  /* 0x0000000000007918 */ /* 0x000fe20000000000 */
[----:B-1----:R-:W-:-:S13]  /*0760*/  ISETP.NE.AND P0, PT, R2, 0x1, PT ;  /* 0x000000010200780c */ /* 0x002fda0003f05270 */
[----:B------:R-:W-:Y:S05]  /*0770*/  @P0 BRA `(.L_x_11) ;  /* 0x0000000000480947 */ /* 0x000fea0003800000 */
[----:B------:R-:W1:Y:S01]  /*0780*/  S2UR UR7, SR_CgaCtaId ;  /* 0x00000000000779c3 */ /* 0x000e620000008800 */
[----:B------:R-:W-:Y:S01]  /*0790*/  UMOV UR9, 0x400 ;  /* 0x0000040000097882 */ /* 0x000fe20000000000 */
[----:B------:R-:W-:Y:S01]  /*07a0*/  UMOV UR5, 0x20 ;  /* 0x0000002000057882 */ /* 0x000fe20000000000 */
[----:B------:R-:W-:Y:S01]  /*07b0*/  UMOV UR4, 0x80 ;  /* 0x0000008000047882 */ /* 0x000fe20000000000 */
[----:B------:R-:W-:-:S04]  /*07c0*/  UIADD3 UR10, UPT, UPT, -UR5, 0x100000, URZ ;  /* 0x00100000050a7890 */ /* 0x000fc8000fffe1ff */
[----:B------:R-:W-:Y:S02]  /*07d0*/  USHF.L.U32 UR11, UR10, 0xb, URZ ;  /* 0x0000000b0a0b7899 */ /* 0x000fe400080006ff */
[----:B------:R-:W-:Y:S02]  /*07e0*/  USHF.L.U32 UR10, UR10, 0x1, URZ ;  /* 0x000000010a0a7899 */ /* 0x000fe400080006ff */
[----:B------:R-:W-:-:S04]  /*07f0*/  UIADD3 UR4, UPT, UPT, -UR4, 0x100000, URZ ;  /* 0x0010000004047890 */ /* 0x000fc8000fffe1ff */
[----:B------:R-:W-:Y:S02]  /*0800*/  USHF.L.U32 UR5, UR4, 0xb, URZ ;  /* 0x0000000b04057899 */ /* 0x000fe400080006ff */
[----:B------:R-:W-:Y:S01]  /*0810*/  USHF.L.U32 UR4, UR4, 0x1, URZ ;  /* 0x0000000104047899 */ /* 0x000fe200080006ff */
[----:B------:R-:W-:Y:S01]  /*0820*/  ELECT P0, URZ, PT ;  /* 0x0000000000ff782f */ /* 0x000fe20003800000 */
[----:B-1----:R-:W-:Y:S01]  /*0830*/  ULEA UR7, UR7, UR9, 0x18 ;  /* 0x0000000907077291 */ /* 0x002fe2000f8ec0ff */
[----:B------:R-:W1:Y:S11]  /*0840*/  FENCE.VIEW.ASYNC.S ;  /* 0x00000000000073c6 */ /* 0x000e760000000000 */
[----:B-1----:R1:W3:Y:S01]  /*0850*/  SYNCS.EXCH.64 URZ, [UR7+0xc0], UR10 ;  /* 0x0000c00a07ff75b2 */ /* 0x0022e20008000100 */
[----:B------:R1:W1:Y:S01]  /*0860*/  SYNCS.EXCH.64 URZ, [UR7+0xd0], UR4 ;  /* 0x0000d00407ff75b2 */ /* 0x0002620008000100 */
[----:B------:R1:W1:Y:S01]  /*0870*/  SYNCS.EXCH.64 URZ, [UR7+0xc8], UR10 ;  /* 0x0000c80a07ff75b2 */ /* 0x0002620008000100 */
[----:B------:R1:W1:Y:S01]  /*0880*/  SYNCS.EXCH.64 URZ, [UR7+0xd8], UR4 ;  /* 0x0000d80407ff75b2 */ /* 0x0002620008000100 */
[----:B------:R-:W-:Y:S01]  /*0890*/  NOP ;  /* 0x0000000000007918 */ /* 0x000fe20000000000 */
.L_x_11:
[----:B------:R-:W2:Y:S01]  /*08a0*/  SHFL.IDX PT, R2, R201, RZ, 0x1f ;  /* 0x00001fffc9027589 */ /* 0x000ea200000e0000 */
[----:B------:R-:W-:Y:S01]  /*08b0*/  NOP ;  /* 0x0000000000007918 */ /* 0x000fe20000000000 */
[----:B--2---:R-:W-:-:S13]  /*08c0*/  ISETP.NE.AND P0, PT, R2, 0x3, PT ;  /* 0x000000030200780c */ /* 0x004fda0003f05270 */
[----:B------:R-:W-:Y:S05]  /*08d0*/  @P0 BRA `(.L_x_12) ;  /* 0x0000000000300947 */ /* 0x000fea0003800000 */
[----:B-1----:R-:W1:Y:S01]  /*08e0*/  S2UR UR5, SR_CgaCtaId ;  /* 0x00000000000579c3 */ /* 0x002e620000008800 */
[----:B------:R-:W-:Y:S01]  /*08f0*/  UMOV UR7, 0x400 ;  /* 0x0000040000077882 */ /* 0x000fe20000000000 */
[----:B------:R-:W-:Y:S01]  /*0900*/  UMOV UR4, 0x20 ;  /* 0x0000002000047882 */ /* 0x000fe20000000000 */
[----:B------:R-:W-:Y:S01]  /*0910*/  ELECT P0, URZ, PT ;  /* 0x0000000000ff782f */ /* 0x000fe20003800000 */
[----:B------:R-:W-:-:S04]  /*0920*/  UIADD3 UR10, UPT, UPT, -UR4, 0x100000, URZ ;  /* 0x00100000040a7890 */ /* 0x000fc8000fffe1ff */
[----:B------:R-:W-:Y:S02]  /*0930*/  USHF.L.U32 UR11, UR10, 0xb, URZ ;  /* 0x0000000b0a0b7899 */ /* 0x000fe400080006ff */
[----:B------:R-:W-:Y:S02]  /*0940*/  USHF.L.U32 UR10, UR10, 0x1, URZ ;  /* 0x000000010a0a7899 */ /* 0x000fe400080006ff */
[----:B-1----:R-:W-:Y:S01]  /*0950*/  ULEA UR5, UR5, UR7, 0x18 ;  /* 0x0000000705057291 */ /* 0x002fe2000f8ec0ff */
[----:B------:R-:W1:Y:S11]  /*0960*/  FENCE.VIEW.ASYNC.S ;  /* 0x00000000000073c6 */ /* 0x000e760000000000 */
[----:B-1----:R2:W1:Y:S01]  /*0970*/  SYNCS.EXCH.64 URZ, [UR5+0xe0], UR10 ;  /* 0x0000e00a05ff75b2 */ /* 0x0024620008000100 */
[----:B------:R2:W1:Y:S02]  /*0980*/  SYNCS.EXCH.64 URZ, [UR5+0xe8], UR10 ;  /* 0x0000e80a05ff75b2 */ /* 0x0004640008000100 */
[----:B--2---:R-:W-:Y:S01]  /*0990*/  NOP ;  /* 0x0000000000007918 */ /* 0x004fe20000000000 */
.L_x_12:
[----:B------:R-:W2:Y:S01]  /*09a0*/  SHFL.IDX PT, R2, R201, RZ, 0x1f ;  /* 0x00001fffc9027589 */ /* 0x000ea200000e0000 */
[----:B------:R-:W-:Y:S01]  /*09b0*/  NOP ;  /* 0x0000000000007918 */ /* 0x000fe20000000000 */
[----:B--2---:R-:W-:-:S13]  /*09c0*/  ISETP.NE.AND P0, PT, R2, 0x4, PT ;  /* 0x000000040200780c */ /* 0x004fda0003f05270 */
[----:B------:R-:W-:Y:S05]  /*09d0*/  @P0 BRA `(.L_x_13) ;  /* 0x00000000004c0947 */ /* 0x000fea0003800000 */
[----:B-1----:R-:W1:Y:S01]  /*09e0*/  S2UR UR5, SR_CgaCtaId ;  /* 0x00000000000579c3 */ /* 0x002e620000008800 */
[----:B------:R-:W-:Y:S01]  /*09f0*/  UMOV UR9, 0xe0 ;  /* 0x000000e000097882 */ /* 0x000fe20000000000 */
[----:B------:R-:W-:Y:S01]  /*0a00*/  UMOV UR7, 0x400 ;  /* 0x0000040000077882 */ /* 0x000fe20000000000 */
[----:B------:R-:W-:Y:S01]  /*0a10*/  USEL UR9, UR9, 0x100, UP3 ;  /* 0x0000010009097887 */ /* 0x000fe20009800000 */
[----:B------:R-:W-:Y:S01]  /*0a20*/  UMOV UR4, 0x1 ;  /* 0x0000000100047882 */ /* 0x000fe20000000000 */
[----:B------:R-:W-:Y:S01]  /*0a30*/  ELECT P0, URZ, PT ;  /* 0x0000000000ff782f */ /* 0x000fe20003800000 */
[----:B------:R-:W-:-:S04]  /*0a40*/  UIADD3 UR10, UPT, UPT, -UR4, 0x100000, URZ ;  /* 0x00100000040a7890 */ /* 0x000fc8000fffe1ff */
[----:B------:R-:W-:Y:S02]  /*0a50*/  USHF.L.U32 UR11, UR10, 0xb, URZ ;  /* 0x0000000b0a0b7899 */ /* 0x000fe400080006ff */
[----:B------:R-:W-:Y:S02]  /*0a60*/  USHF.L.U32 UR10, UR10, 0x1, URZ ;  /* 0x000000010a0a7899 */ /* 0x000fe400080006ff */
[----:B------:R-:W-:-:S04]  /*0a70*/  UIADD3 UR12, UPT, UPT, -UR9, 0x100000, URZ ;  /* 0x00100000090c7890 */ /* 0x000fc8000fffe1ff */
[----:B------:R-:W-:Y:S02]  /*0a80*/  USHF.L.U32 UR13, UR12, 0xb, URZ ;  /* 0x0000000b0c0d7899 */ /* 0x000fe400080006ff */
[----:B------:R-:W-:Y:S02]  /*0a90*/  USHF.L.U32 UR12, UR12, 0x1, URZ ;  /* 0x000000010c0c7899 */ /* 0x000fe400080006ff */
[----:B-1----:R-:W-:Y:S01]  /*0aa0*/  ULEA UR5, UR5, UR7, 0x18 ;  /* 0x0000000705057291 */ /* 0x002fe2000f8ec0ff */
[----:B------:R-:W1:Y:S11]  /*0ab0*/  FENCE.VIEW.ASYNC.S ;  /* 0x00000000000073c6 */ /* 0x000e760000000000 */
[----:B-1----:R2:W1:Y:S01]  /*0ac0*/  SYNCS.EXCH.64 URZ, [UR5+0xf0], UR10 ;  /* 0x0000f00a05ff75b2 */ /* 0x0024620008000100 */
[----:B------:R2:W1:Y:S01]  /*0ad0*/  SYNCS.EXCH.64 URZ, [UR5+0x100], UR12 ;  /* 0x0001000c05ff75b2 */ /* 0x0004620008000100 */
[----:B------:R2:W1:Y:S01]  /*0ae0*/  SYNCS.EXCH.64 URZ, [UR5+0xf8], UR10 ;  /* 0x0000f80a05ff75b2 */ /* 0x0004620008000100 */
[----:B------:R2:W1:Y:S02]  /*0af0*/  SYNCS.EXCH.64 URZ, [UR5+0x108], UR12 ;  /* 0x0001080c05ff75b2 */ /* 0x0004640008000100 */
[----:B--2---:R-:W-:Y:S01]  /*0b00*/  NOP ;  /* 0x0000000000007918 */ /* 0x004fe20000000000 */
.L_x_13:
[----:B------:R-:W2:Y:S01]  /*0b10*/  SHFL.IDX PT, R2, R201, RZ, 0x1f ;  /* 0x00001fffc9027589 */ /* 0x000ea200000e0000 */
[----:B------:R-:W-:Y:S01]  /*0b20*/  NOP ;  /* 0x0000000000007918 */ /* 0x000fe20000000000 */
[----:B--2---:R-:W-:-:S13]  /*0b30*/  ISETP.NE.AND P0, PT, R2, 0x5, PT ;  /* 0x000000050200780c */ /* 0x004fda0003f05270 */
[----:B------:R-:W-:Y:S05]  /*0b40*/  @P0 BRA `(.L_x_14) ;  /* 0x0000000000580947 */ /* 0x000fea0003800000 */
[----:B-1----:R-:W1:Y:S01]  /*0b50*/  S2UR UR7, SR_CgaCtaId ;  /* 0x00000000000779c3 */ /* 0x002e620000008800 */
        /* <DEDUP_REMOVED lines=12> */
[----:B-1----:R2:W1:Y:S01]  /*0c20*/  SYNCS.EXCH.64 URZ, [UR7+0x110], UR10 ;  /* 0x0001100a07ff75b2 */ /* 0x0024620008000100 */
[----:B------:R2:W1:Y:S01]  /*0c30*/  SYNCS.EXCH.64 URZ, [UR7+0x130], UR4 ;  /* 0x0001300407ff75b2 */ /* 0x0004620008000100 */
[----:B------:R2:W1:Y:S01]  /*0c40*/  SYNCS.EXCH.64 URZ, [UR7+0x118], UR10 ;  /* 0x0001180a07ff75b2 */ /* 0x0004620008000100 */
[----:B------:R2:W1:Y:S01]  /*0c50*/  SYNCS.EXCH.64 URZ, [UR7+0x138], UR4 ;  /* 0x0001380407ff75b2 */ /* 0x0004620008000100 */
[----:B------:R2:W1:Y:S01]  /*0c60*/  SYNCS.EXCH.64 URZ, [UR7+0x120], UR10 ;  /* 0x0001200a07ff75b2 */ /* 0x0004620008000100 */
[----:B------:R2:W1:Y:S01]  /*0c70*/  SYNCS.EXCH.64 URZ, [UR7+0x140], UR4 ;  /* 0x0001400407ff75b2 */ /* 0x0004620008000100 */
[----:B------:R2:W1:Y:S01]  /*0c80*/  SYNCS.EXCH.64 URZ, [UR7+0x128], UR10 ;  /* 0x0001280a07ff75b2 */ /* 0x0004620008000100 */
[----:B------:R2:W1:Y:S02]  /*0c90*/  SYNCS.EXCH.64 URZ, [UR7+0x148], UR4 ;  /* 0x0001480407ff75b2 */ /* 0x0004640008000100 */
[----:B--2---:R-:W-:Y:S01]  /*0ca0*/  NOP ;  /* 0x0000000000007918 */ /* 0x004fe20000000000 */
.L_x_14:
        /* <DEDUP_REMOVED lines=18> */
.L_x_15:
[----:B-1----:R-:W1:Y:S01]  /*0dd0*/  S2UR UR5, SR_CTAID.X ;  /* 0x00000000000579c3 */ /* 0x002e620000002500 */
[----:B------:R-:W-:-:S05]  /*0de0*/  CS2R.32 R179, SR_CgaSize ;  /* 0x0000000000b37805 */ /* 0x000fca0000008a00 */
[----:B------:R-:W-:-:S05]  /*0df0*/  IMAD R179, R179, -0xa0, RZ ;  /* 0xffffff60b3b37824 */ /* 0x000fca00078e02ff */
[----:B------:R-:W-:-:S14]  /*0e00*/  R2UR UR9, R179 ;  /* 0x00000000b30972ca */ /* 0x000fdc00000e0000 */
[----:B------:R-:W2:Y:S01]  /*0e10*/  LDCU UR9, c[0x0][UR9+0x2b0] ;  /* 0x00005600090977ac */ /* 0x000ea20008000800 */
[----:B------:R-:W-:Y:S01]  /*0e20*/  NOP ;  /* 0x0000000000007918 */ /* 0x000fe20000000000 */
[----:B------:R-:W-:-:S05]  /*0e30*/  CS2R.32 R179, SR_CgaSize ;  /* 0x0000000000b37805 */ /* 0x000fca0000008a00 */
[----:B------:R-:W-:-:S05]  /*0e40*/  IMAD R179, R179, -0xa0, RZ ;  /* 0xffffff60b3b37824 */ /* 0x000fca00078e02ff */
[----:B------:R-:W-:-:S14]  /*0e50*/  R2UR UR7, R179 ;  /* 0x00000000b30772ca */ /* 0x000fdc00000e0000 */
[----:B------:R-:W3:Y:S01]  /*0e60*/  LDCU UR7, c[0x0][UR7+0x2b4] ;  /* 0x00005680070777ac */ /* 0x000ee20008000800 */
[----:B------:R-:W4:Y:S08]  /*0e70*/  S2UR UR4, SR_CTAID.Y ;  /* 0x00000000000479c3 */ /* 0x000f300000002600 */
[----:B------:R-:W3:Y:S01]  /*0e80*/  LDC R9, c[0x0][0xb24] ;  /* 0x0002c900ff097b82 */ /* 0x000ee20000000800 */
[----:B-1----:R-:W-:-:S02]  /*0e90*/  I2FP.F32.U32 R5, UR5 ;  /* 0x0000000500057c45 */ /* 0x002fc40008201000 */
[----:B------:R-:W-:-:S05]  /*0ea0*/  CS2R.32 R3, SR_CgaSize ;  /* 0x0000000000037805 */ /* 0x000fca0000008a00 */
[----:B------:R-:W-:-:S06]  /*0eb0*/  IMAD R3, R3, -0xa0, RZ ;  /* 0xffffff6003037824 */ /* 0x000fcc00078e02ff */
[----:B------:R-:W1:Y:S01]  /*0ec0*/  LDC R3, c[0x0][R3+0x2a0] ;  /* 0x0000a80003037b82 */ /* 0x000e620000000800 */
[----:B------:R-:W-:Y:S01]  /*0ed0*/  MOV R19, UR5 ;  /* 0x0000000500137c02 */ /* 0x000fe20008000f00 */
[----:B--2---:R-:W-:Y:S01]  /*0ee0*/  FMUL R5, R5, UR9 ;  /* 0x0000000905057c20 */ /* 0x004fe20008400000 */
[----:B----4-:R-:W-:Y:S02]  /*0ef0*/  I2FP.F32.U32 R4, UR4 ;  /* 0x0000000400047c45 */ /* 0x010fe40008201000 */
[----:B------:R-:W-:-:S05]  /*0f00*/  CS2R.32 R2, SR_CgaSize ;  /* 0x0000000000027805 */ /* 0x000fca0000008a00 */
[----:B------:R-:W-:-:S06]  /*0f10*/  IMAD R2, R2, -0xa0, RZ ;  /* 0xffffff6002027824 */ /* 0x000fcc00078e02ff */
[----:B------:R-:W2:Y:S01]  /*0f20*/  LDC R2, c[0x0][R2+0x2a4] ;  /* 0x0000a90002027b82 */ /* 0x000ea20000000800 */
[----:B------:R-:W4:Y:S01]  /*0f30*/  F2I.U32.TRUNC.NTZ R178, R5 ;  /* 0x0000000500b27305 */ /* 0x000f22000020f000 */
[----:B------:R-:W-:Y:S01]  /*0f40*/  MOV R18, UR4 ;  /* 0x0000000400127c02 */ /* 0x000fe20008000f00 */
[----:B---3--:R-:W-:-:S05]  /*0f50*/  FMUL R4, R4, UR7 ;  /* 0x0000000704047c20 */ /* 0x008fca0008400000 */
[----:B------:R-:W-:Y:S01]  /*0f60*/  BAR.SYNC.DEFER_BLOCKING 0x0 ;  /* 0x0000000000007b1d */ /* 0x000fe20000010000 */
[----:B------:R-:W-:-:S05]  /*0f70*/  ISETP.GE.AND P0, PT, R9, 0x1, PT ;  /* 0x000000010900780c */ /* 0x000fca0003f06270 */
[----:B------:R-:W3:Y:S02]  /*0f80*/  F2I.U32.TRUNC.NTZ R179, R4 ;  /* 0x0000000400b37305 */ /* 0x000ee4000020f000 */
[----:B------:R-:W2:Y:S01]  /*0f90*/  S2UR UR36, SR_CTAID.Z ;  /* 0x00000000002479c3 */ /* 0x000ea20000002700 */
[----:B----4-:R-:W-:-:S05]  /*0fa0*/  IADD3 R178, PT, PT, -R178, RZ, RZ ;  /* 0x000000ffb2b27210 */ /* 0x010fca0007ffe1ff */
[----:B-1----:R-:W-:Y:S01]  /*0fb0*/  IMAD R178, R3, R178, UR5 ;  /* 0x0000000503b27e24 */ /* 0x002fe2000f8e02b2 */
[----:B---3--:R-:W-:-:S05]  /*0fc0*/  IADD3 R179, PT, PT, -R179, RZ, RZ ;  /* 0x000000ffb3b37210 */ /* 0x008fca0007ffe1ff */
[----:B--2---:R-:W-:Y:S01]  /*0fd0*/  IMAD R179, R2, R179, UR4 ;  /* 0x0000000402b37e24 */ /* 0x004fe2000f8e02b3 */
[----:B------:R-:W-:Y:S06]  /*0fe0*/  @!P0 BRA `(.L_x_16) ;  /* 0x0000000000b88947 */ /* 0x000fec0003800000 */
[----:B------:R-:W1:Y:S01]  /*0ff0*/  LDC.64 R4, c[0x0][0xb18] ;  /* 0x0002c600ff047b82 */ /* 0x000e620000000a00 */
[----:B------:R-:W-:-:S07]  /*1000*/  ISETP.NE.AND P0, PT, R9, 0x1, PT ;  /* 0x000000010900780c */ /* 0x000fce0003f05270 */
[----:B------:R-:W2:Y:S08]  /*1010*/  LDC R10, c[0x0][0xb0c] ;  /* 0x0002c300ff0a7b82 */ /* 0x000eb00000000800 */
[----:B------:R-:W3:Y:S08]  /*1020*/  LDC R11, c[0x0][0x370] ;  /* 0x0000dc00ff0b7b82 */ /* 0x000ef00000000800 */
[----:B------:R-:W4:Y:S01]  /*1030*/  LDC R12, c[0x0][0x374] ;  /* 0x0000dd00ff0c7b82 */ /* 0x000f220000000800 */
[----:B-1----:R-:W-:-:S07]  /*1040*/  ISETP.NE.AND P1, PT, R4, 0x1, PT ;  /* 0x000000010400780c */ /* 0x002fce0003f25270 */
[----:B------:R-:W3:Y:S01]  /*1050*/  LDC.64 R6, c[0x0][0xb10] ;  /* 0x0002c400ff067b82 */ /* 0x000ee20000000a00 */
[----:B--2---:R-:W-:-:S07]  /*1060*/  ISETP.NE.AND P2, PT, R10, 0x1, PT ;  /* 0x000000010a00780c */ /* 0x004fce0003f45270 */
[----:B------:R-:W1:Y:S08]  /*1070*/  LDC R8, c[0x0][0xb20] ;  /* 0x0002c800ff087b82 */ /* 0x000e700000000800 */
[----:B------:R-:W2:Y:S01]  /*1080*/  LDC.64 R2, c[0x0][0xb28] ;  /* 0x0002ca00ff027b82 */ /* 0x000ea20000000a00 */
[----:B----4-:R-:W-:-:S04]  /*1090*/  IMAD.HI.U32 R13, R12, R5, RZ ;  /* 0x000000050c0d7227 */ /* 0x010fc800078e00ff */
[----:B------:R-:W-:-:S04]  /*10a0*/  IMAD.HI.U32 R5, R18, R5, RZ ;  /* 0x0000000512057227 */ /* 0x000fc800078e00ff */
[----:B---3--:R-:W-:-:S04]  /*10b0*/  IMAD.HI.U32 R14, R11, R6, RZ ;  /* 0x000000060b0e7227 */ /* 0x008fc800078e00ff */
[C---:B------:R-:W-:Y:S01]  /*10c0*/  IMAD.HI.U32 R16, R19.reuse, R6, RZ ;  /* 0x0000000613107227 */ /* 0x040fe200078e00ff */
[-C--:B------:R-:W-:Y:S02]  /*10d0*/  @P2 SHF.R.U32.HI R11, RZ, R7.reuse, R14 ;  /* 0x00000007ff0b2219 */ /* 0x080fe4000001160e */
[-C--:B-1----:R-:W-:Y:S02]  /*10e0*/  @P1 SHF.R.U32.HI R12, RZ, R8.reuse, R13 ;  /* 0x00000008ff0c1219 */ /* 0x082fe4000001160d */
[----:B------:R-:W-:Y:S02]  /*10f0*/  SHF.R.U32.HI R5, RZ, R8, R5 ;  /* 0x00000008ff057219 */ /* 0x000fe40000011605 */
[----:B------:R-:W-:Y:S02]  /*1100*/  SHF.R.U32.HI R16, RZ, R7, R16 ;  /* 0x00000007ff107219 */ /* 0x000fe40000011610 */
[----:B------:R-:W-:Y:S01]  /*1110*/  SEL R5, R18, R5, !P1 ;  /* 0x0000000512057207 */ /* 0x000fe20004800000 */
[----:B--2---:R-:W-:Y:S01]  /*1120*/  IMAD.HI.U32 R14, R12, R2, RZ ;  /* 0x000000020c0e7227 */ /* 0x004fe200078e00ff */
[----:B------:R-:W-:-:S02]  /*1130*/  SEL R7, R19, R16, !P2 ;  /* 0x0000001013077207 */ /* 0x000fc40005000000 */
[----:B------:R-:W-:Y:S01]  /*1140*/  IADD3 R13, PT, PT, -R5, RZ, RZ ;  /* 0x000000ff050d7210 */ /* 0x000fe20007ffe1ff */
[----:B------:R-:W-:Y:S01]  /*1150*/  IMAD.HI.U32 R6, R11, R2, RZ ;  /* 0x000000020b067227 */ /* 0x000fe200078e00ff */
[----:B------:R-:W-:-:S03]  /*1160*/  @P0 SHF.R.U32.HI R12, RZ, R3, R14 ;  /* 0x00000003ff0c0219 */ /* 0x000fc6000001160e */
[----:B------:R-:W-:Y:S01]  /*1170*/  IMAD R13, R4, R13, R18 ;  /* 0x0000000d040d7224 */ /* 0x000fe200078e0212 */
[----:B------:R-:W-:Y:S01]  /*1180*/  @P0 SHF.R.U32.HI R11, RZ, R3, R6 ;  /* 0x00000003ff0b0219 */ /* 0x000fe20000011606 */
[----:B------:R-:W-:-:S04]  /*1190*/  IMAD R12, R12, R9, RZ ;  /* 0x000000090c0c7224 */ /* 0x000fc800078e02ff */
[----:B------:R-:W-:Y:S01]  /*11a0*/  IMAD R6, R11, R9, RZ ;  /* 0x000000090b067224 */ /* 0x000fe200078e02ff */
[----:B------:R-:W-:-:S04]  /*11b0*/  ISETP.GE.AND P1, PT, R5, R12, PT ;  /* 0x0000000c0500720c */ /* 0x000fc80003f26270 */
[----:B------:R-:W-:Y:S01]  /*11c0*/  ISETP.GE.OR P1, PT, R7, R6, P1 ;  /* 0x000000060700720c */ /* 0x000fe20000f26670 */
[----:B------:R-:W-:-:S05]  /*11d0*/  IMAD.HI.U32 R6, R5, R2, RZ ;  /* 0x0000000205067227 */ /* 0x000fca00078e00ff */
[----:B------:R-:W-:-:S04]  /*11e0*/  SHF.R.U32.HI R6, RZ, R3, R6 ;  /* 0x00000003ff067219 */ /* 0x000fc80000011606 */
[----:B------:R-:W-:-:S03]  /*11f0*/  SEL R6, R5, R6, !P0 ;  /* 0x0000000605067207 */ /* 0x000fc60004000000 */
[----:B------:R-:W-:Y:S01]  /*1200*/  @!P1 IMAD.HI.U32 R8, R7, R2, RZ ;  /* 0x0000000207089227 */ /* 0x000fe200078e00ff */
[----:B------:R-:W-:-:S04]  /*1210*/  IADD3 R2, PT, PT, -R6, RZ, RZ ;  /* 0x000000ff06027210 */ /* 0x000fc80007ffe1ff */
[----:B------:R-:W-:Y:S01]  /*1220*/  @!P1 SHF.R.U32.HI R8, RZ, R3, R8 ;  /* 0x00000003ff089219 */ /* 0x000fe20000011608 */
[----:B------:R-:W-:-:S03]  /*1230*/  IMAD R2, R9, R2, R5 ;  /* 0x0000000209027224 */ /* 0x000fc600078e0205 */
[----:B------:R-:W-:-:S05]  /*1240*/  @!P1 SEL R3, R7, R8, !P0 ;  /* 0x0000000807039207 */ /* 0x000fca0004000000 */
[--C-:B------:R-:W-:Y:S02]  /*1250*/  @!P1 IMAD.IADD R6, R6, 0x1, -R3.reuse ;  /* 0x0000000106069824 */ /* 0x100fe400078e0a03 */
[----:B------:R-:W-:Y:S01]  /*1260*/  @!P1 IMAD R3, R2, R11, R3 ;  /* 0x0000000b02039224 */ /* 0x000fe200078e0203 */
[----:B------:R-:W-:Y:S01]  /*1270*/  IADD3 R2, PT, PT, -R7, RZ, RZ ;  /* 0x000000ff07027210 */ /* 0x000fe20007ffe1ff */
[----:B------:R-:W-:Y:S02]  /*1280*/  @!P1 IMAD R5, R6, R9, R7 ;  /* 0x0000000906059224 */ /* 0x000fe400078e0207 */
[----:B------:R-:W-:Y:S02]  /*1290*/  @!P1 IMAD.MOV.U32 R7, RZ, RZ, R3 ;  /* 0x000000ffff079224 */ /* 0x000fe400078e0003 */
[----:B------:R-:W-:Y:S02]  /*12a0*/  IMAD R2, R10, R2, R19 ;  /* 0x000000020a027224 */ /* 0x000fe400078e0213 */
[----:B------:R-:W-:-:S02]  /*12b0*/  IMAD R18, R5, R4, R13 ;  /* 0x0000000405127224 */ /* 0x000fc400078e020d */
[----:B------:R-:W-:Y:S02]  /*12c0*/  IMAD R19, R7, R10, R2 ;  /* 0x0000000a07137224 */ /* 0x000fe400078e0202 */
.L_x_16:
[----:B------:R-:W1:Y:S01]  /*12d0*/  LDCU UR4, c[0x0][0xb30] ;  /* 0x00016600ff0477ac */ /* 0x000e620008000800 */
[----:B------:R-:W2:Y:S08]  /*12e0*/  S2UR UR37, SR_CgaCtaId ;  /* 0x00000000002579c3 */ /* 0x000eb00000008800 */
[----:B------:R-:W3:Y:S01]  /*12f0*/  LDC R68, c[0x0][0xb24] ;  /* 0x0002c900ff447b82 */ /* 0x000ee20000000800 */
[----:B-1----:R-:W-:-:S09]  /*1300*/  UISETP.NE.AND UP0, UPT, UR4, 0x1, UPT ;  /* 0x000000010400788c */ /* 0x002fd2000bf05270 */
[----:B--2---:R-:W-:Y:S05]  /*1310*/  BRA.U UP0, `(.L_x_17) ;  /* 0x0000000100407547 */ /* 0x004fea000b800000 */
[----:B------:R-:W1:Y:S08]  /*1320*/  LDC.64 R4, c[0x0][0xb10] ;  /* 0x0002c400ff047b82 */ /* 0x000e700000000a00 */
[----:B------:R-:W2:Y:S08]  /*1330*/  LDC.64 R2, c[0x0][0xb18] ;  /* 0x0002c600ff027b82 */ /* 0x000eb00000000a00 */
[----:B------:R-:W4:Y:S08]  /*1340*/  LDC R6, c[0x0][0xb20] ;  /* 0x0002c800ff067b82 */ /* 0x000f300000000800 */
[----:B------:R-:W3:Y:S01]  /*1350*/  LDC R8, c[0x0][0xb0c] ;  /* 0x0002c300ff087b82 */ /* 0x000ee20000000800 */
[----:B-1----:R-:W-:-:S05]  /*1360*/  IMAD.HI.U32 R4, R19, R4, RZ ;  /* 0x0000000413047227 */ /* 0x002fca00078e00ff */
[----:B------:R-:W-:Y:S01]  /*1370*/  SHF.R.U32.HI R4, RZ, R5, R4 ;  /* 0x00000005ff047219 */ /* 0x000fe20000011604 */
[----:B--2---:R-:W-:Y:S01]  /*1380*/  IMAD.HI.U32 R3, R18, R3, RZ ;  /* 0x0000000312037227 */ /* 0x004fe200078e00ff */
[----:B------:R-:W-:-:S04]  /*1390*/  ISETP.NE.AND P0, PT, R2, 0x1, PT ;  /* 0x000000010200780c */ /* 0x000fc80003f05270 */
[----:B----4-:R-:W-:-:S04]  /*13a0*/  SHF.R.U32.HI R3, RZ, R6, R3 ;  /* 0x00000006ff037219 */ /* 0x010fc80000011603 */
[----:B------:R-:W-:Y:S02]  /*13b0*/  SEL R3, R18, R3, !P0 ;  /* 0x0000000312037207 */ /* 0x000fe40004000000 */
[----:B---3--:R-:W-:-:S04]  /*13c0*/  ISETP.NE.AND P1, PT, R8, 0x1, PT ;  /* 0x000000010800780c */ /* 0x008fc80003f25270 */
[----:B------:R-:W-:-:S05]  /*13d0*/  SEL R4, R19, R4, !P1 ;  /* 0x0000000413047207 */ /* 0x000fca0004800000 */
[----:B------:R-:W-:Y:S02]  /*13e0*/  IMAD.IADD R5, R3, 0x1, -R4 ;  /* 0x0000000103057824 */ /* 0x000fe400078e0a04 */
[----:B------:R-:W-:Y:S02]  /*13f0*/  IMAD.IADD R3, R4, 0x1, -R3 ;  /* 0x0000000104037824 */ /* 0x000fe400078e0a03 */
[----:B------:R-:W-:Y:S02]  /*1400*/  IMAD R19, R5, R8, R19 ;  /* 0x0000000805137224 */ /* 0x000fe400078e0213 */
[----:B------:R-:W-:-:S07]  /*1410*/  IMAD R18, R3, R2, R18 ;  /* 0x0000000203127224 */ /* 0x000fce00078e0212 */
.L_x_17:
[----:B------:R-:W-:Y:S01]  /*1420*/  BAR.SYNC.DEFER_BLOCKING 0x0 ;  /* 0x0000000000007b1d */ /* 0x000fe20000010000 */
[----:B------:R-:W-:Y:S01]  /*1430*/  UISETP.NE.AND UP0, UPT, UR8, 0x2, UPT ;  /* 0x000000020800788c */ /* 0x000fe2000bf05270 */
[----:B------:R-:W-:Y:S02]  /*1440*/  ISETP.NE.OR P5, PT, R0, 0x2, !P5 ;  /* 0x000000020000780c */ /* 0x000fe40006fa5670 */
[----:B------:R-:W-:-:S06]  /*1450*/  LOP3.LUT R2, R197, 0x1f, RZ, 0xc0, !PT ;  /* 0x0000001fc5027812 */ /* 0x000fcc00078ec0ff */
[----:B------:R-:W-:Y:S05]  /*1460*/  BRA.U UP0, `(.L_x_18) ;  /* 0x0000001500707547 */ /* 0x000fea000b800000 */
[----:B------:R-:W1:Y:S01]  /*1470*/  LDCU UR13, c[0x0][0x38c] ;  /* 0x00007180ff0d77ac */ /* 0x000e620008000800 */
[----:B------:R-:W2:Y:S01]  /*1480*/  LDC R9, c[0x0][0x370] ;  /* 0x0000dc00ff097b82 */ /* 0x000ea20000000800 */
[----:B------:R-:W-:Y:S01]  /*1490*/  HFMA2 R14, -RZ, RZ, 0, 0 ;  /* 0x00000000ff0e7431 */ /* 0x000fe200000001ff */
[----:B------:R-:W-:Y:S01]  /*14a0*/  ISETP.EQ.OR P4, PT, R2, RZ, P5 ;  /* 0x000000ff0200720c */ /* 0x000fe20002f82670 */
[----:B------:R-:W-:Y:S01]  /*14b0*/  IMAD.MOV.U32 R15, RZ, RZ, 0x1 ;  /* 0x00000001ff0f7424 */ /* 0x000fe200078e00ff */
[----:B------:R-:W-:Y:S01]  /*14c0*/  CS2R R12, SRZ ;  /* 0x00000000000c7805 */ /* 0x000fe2000001ff00 */
[----:B------:R-:W-:Y:S01]  /*14d0*/  IMAD.MOV.U32 R10, RZ, RZ, 0x1 ;  /* 0x00000001ff0a7424 */ /* 0x000fe200078e00ff */
[----:B------:R-:W4:Y:S02]  /*14e0*/  LDCU.64 UR22, c[0x0][0x348] ;  /* 0x00006900ff1677ac */ /* 0x000f240008000a00 */
[----:B------:R-:W2:Y:S01]  /*14f0*/  LDC R0, c[0x0][0x374] ;  /* 0x0000dd00ff007b82 */ /* 0x000ea20000000800 */
[----:B------:R-:W-:Y:S01]  /*1500*/  UMOV UR6, URZ ;  /* 0x000000ff00067c82 */ /* 0x000fe20008000000 */
[----:B-1----:R-:W-:-:S04]  /*1510*/  UIADD3 UR5, UPT, UPT, UR13, 0x3f, URZ ;  /* 0x0000003f0d057890 */ /* 0x002fc8000fffe0ff */
[----:B------:R-:W-:-:S04]  /*1520*/  USHF.R.S32.HI UR4, URZ, 0x1f, UR5 ;  /* 0x0000001fff047899 */ /* 0x000fc80008011405 */
[----:B------:R-:W-:-:S04]  /*1530*/  ULEA.HI UR4, UR4, UR5, URZ, 0x6 ;  /* 0x0000000504047291 */ /* 0x000fc8000f8f30ff */
[----:B------:R-:W-:Y:S02]  /*1540*/  USHF.R.S32.HI UR15, URZ, 0x6, UR4 ;  /* 0x00000006ff0f7899 */ /* 0x000fe40008011404 */
[----:B------:R-:W-:Y:S02]  /*1550*/  UIADD3 UR4, UPT, UPT, UR13, -0x1, URZ ;  /* 0xffffffff0d047890 */ /* 0x000fe4000fffe0ff */
[----:B------:R-:W-:Y:S02]  /*1560*/  UISETP.LT.U32.AND UP0, UPT, UR15, 0xc, UPT ;  /* 0x0000000c0f00788c */ /* 0x000fe4000bf01070 */
[----:B------:R-:W-:Y:S02]  /*1570*/  UISETP.GE.U32.AND UP1, UPT, UR4, -0x7f, UPT ;  /* 0xffffff810400788c */ /* 0x000fe4000bf26070 */
[----:B------:R-:W-:Y:S02]  /*1580*/  USEL UR14, UR15, 0xc, UP0 ;  /* 0x0000000c0f0e7887 */ /* 0x000fe40008000000 */
[----:B------:R-:W-:-:S02]  /*1590*/  UIADD3 UR13, UPT, UPT, UR13, 0x7e, URZ ;  /* 0x0000007e0d0d7890 */ /* 0x000fc4000fffe0ff */
[----:B------:R-:W-:Y:S02]  /*15a0*/  UIADD3 UR5, UPT, UPT, UR14, -0x1, URZ ;  /* 0xffffffff0e057890 */ /* 0x000fe4000fffe0ff */
[----:B------:R-:W-:-:S03]  /*15b0*/  UIADD3 UR7, UPT, UPT, UR15, -UR14, URZ ;  /* 0x8000000e0f077290 */ /* 0x000fc6000fffe0ff */
[----:B------:R-:W-:-:S04]  /*15c0*/  @UP1 UIADD3 UR5, UPT, UPT, UR14, URZ, URZ ;  /* 0x000000ff0e051290 */ /* 0x000fc8000fffe0ff */
[----:B----4-:R-:W-:-:S12]  /*15d0*/  UIADD3 UR5, UPT, UPT, UR5, 0x1, URZ ;  /* 0x0000000105057890 */ /* 0x010fd8000fffe0ff */
.L_x_36:
[----:B------:R-:W-:Y:S01]  /*15e0*/  UISETP.NE.AND UP0, UPT, UR37, URZ, UPT ;  /* 0x000000ff2500728c */ /* 0x000fe2000bf05270 */
[----:B------:R-:W1:Y:S08]  /*15f0*/  S2UR UR37, SR_CgaCtaId ;  /* 0x00000000002579c3 */ /* 0x000e700000008800 */
[----:B------:R-:W-:Y:S05]  /*1600*/  BRA.U UP0, `(.L_x_19) ;  /* 0x0000000100347547 */ /* 0x000fea000b800000 */
[----:B------:R-:W4:Y:S01]  /*1610*/  S2R R2, SR_CgaCtaId ;  /* 0x0000000000027919 */ /* 0x000f220000008800 */
[----:B------:R-:W-:-:S04]  /*1620*/  MOV R3, 0x400 ;  /* 0x0000040000037802 */ /* 0x000fc80000000f00 */
[----:B----4-:R-:W-:Y:S02]  /*1630*/  LEA R3, R2, R3, 0x18 ;  /* 0x0000000302037211 */ /* 0x010fe400078ec0ff */
[----:B------:R-:W-:-:S03]  /*1640*/  SHF.L.U32 R2, R10, 0x1f, RZ ;  /* 0x0000001f0a027819 */ /* 0x000fc600000006ff */
[----:B------:R-:W-:-:S04]  /*1650*/  IMAD R3, R12, 0x8, R3 ;  /* 0x000000080c037824 */ /* 0x000fc800078e0203 */
[----:B------:R-:W4:Y:S02]  /*1660*/  SYNCS.PHASECHK.TRANS64.TRYWAIT P0, [R3+URZ+0x160], R2 ;  /* 0x00016002030075a7 */ /* 0x000f2400080011ff */
[----:B----4-:R-:W-:Y:S05]  /*1670*/  @!P0 BRA `(.L_x_20) ;  /* 0x000000bc009c8947 */ /* 0x010fea0003800000 */
.L_x_306:
[----:B------:R-:W-:Y:S01]  /*1680*/  VIADD R12, R12, 0x1 ;  /* 0x000000010c0c7836 */ /* 0x000fe20000000000 */
[----:B------:R4:W-:Y:S04]  /*1690*/  SYNCS.ARRIVE.TRANS64.A1T0 RZ, [R3+URZ+0x150], RZ ;  /* 0x000150ff03ff79a7 */ /* 0x0009e800081000ff */
[----:B------:R-:W-:-:S04]  /*16a0*/  ISETP.NE.AND P0, PT, R12, 0x2, PT ;  /* 0x000000020c00780c */ /* 0x000fc80003f05270 */
[----:B------:R-:W-:Y:S02]  /*16b0*/  SEL R12, R12, RZ, P0 ;  /* 0x000000ff0c0c7207 */ /* 0x000fe40000000000 */
[----:B----4-:R-:W-:-:S04]  /*16c0*/  SEL R3, RZ, 0x1, P0 ;  /* 0x00000001ff037807 */ /* 0x010fc80000000000 */
[----:B------:R-:W-:-:S07]  /*16d0*/  LOP3.LUT R10, R10, R3, RZ, 0x3c, !PT ;  /* 0x000000030a0a7212 */ /* 0x000fce00078e3cff */
.L_x_19:
[----:B------:R-:W-:Y:S01]  /*16e0*/  UMOV UR4, 0x400 ;  /* 0x0000040000047882 */ /* 0x000fe20000000000 */
[----:B------:R-:W-:Y:S01]  /*16f0*/  SHF.L.U32 R2, R15, 0x1f, RZ ;  /* 0x0000001f0f027819 */ /* 0x000fe200000006ff */
[----:B-1----:R-:W-:Y:S01]  /*1700*/  ULEA UR4, UR37, UR4, 0x18 ;  /* 0x0000000425047291 */ /* 0x002fe2000f8ec0ff */
[----:B------:R-:W-:Y:S01]  /*1710*/  R2UR UR35, R19 ;  /* 0x00000000132372ca */ /* 0x000fe200000e0000 */
[----:B------:R-:W-:Y:S01]  /*1720*/  UISETP.GE.U32.AND UP0, UPT, UR13, 0x7f, UPT ;  /* 0x0000007f0d00788c */ /* 0x000fe2000bf06070 */
[----:B------:R-:W-:Y:S01]  /*1730*/  R2UR UR11, R18 ;  /* 0x00000000120b72ca */ /* 0x000fe200000e0000 */
[----:B------:R-:W-:Y:S01]  /*1740*/  ULEA UR8, UR6, UR4, 0x3 ;  /* 0x0000000406087291 */ /* 0x000fe2000f8e18ff */
[----:B------:R-:W-:-:S08]  /*1750*/  UMOV UR24, URZ ;  /* 0x000000ff00187c82 */ /* 0x000fd00008000000 */
[----:B------:R1:W4:Y:S01]  /*1760*/  SYNCS.PHASECHK.TRANS64.TRYWAIT P0, [UR8+0x60], R2 ;  /* 0x00006002ff0075a7 */ /* 0x0003220008001108 */
[----:B------:R-:W-:Y:S02]  /*1770*/  USHF.L.U32 UR35, UR35, 0x7, URZ ;  /* 0x0000000723237899 */ /* 0x000fe400080006ff */
[----:B------:R-:W-:Y:S01]  /*1780*/  USHF.L.U32 UR11, UR11, 0x7, URZ ;  /* 0x000000070b0b7899 */ /* 0x000fe200080006ff */
[----:B------:R-:W-:Y:S11]  /*1790*/  BRA.U !UP0, `(.L_x_21) ;  /* 0x0000000108a47547 */ /* 0x000ff6000b800000 */
[----:B------:R-:W-:Y:S01]  /*17a0*/  UMOV UR16, URZ ;  /* 0x000000ff00107c82 */ /* 0x000fe20008000000 */
[----:B------:R-:W-:-:S05]  /*17b0*/  UMOV UR17, UR6 ;  /* 0x0000000600117c82 */ /* 0x000fca0008000000 */
.L_x_26:
[----:B-1----:R-:W-:Y:S01]  /*17c0*/  ULEA UR33, UR17, UR4, 0x3 ;  /* 0x0000000411217291 */ /* 0x002fe2000f8e18ff */
[----:B----4-:R-:W-:Y:S01]  /*17d0*/  @!P5 MOV R3, 0x4000 ;  /* 0x000040000003d802 */ /* 0x010fe20000000f00 */
[----:B----4-:R-:W-:Y:S10]  /*17e0*/  @P0 BRA `(.L_x_22) ;  /* 0x00000000000c0947 */ /* 0x010ff40003800000 */
[----:B------:R-:W-:-:S04]  /*17f0*/  SHF.L.U32 R5, R15, 0x1f, RZ ;  /* 0x0000001f0f057819 */ /* 0x000fc800000006ff */
[----:B------:R-:W4:Y:S02]  /*1800*/  SYNCS.PHASECHK.TRANS64.TRYWAIT P0, [UR33+0x60], R5 ;  /* 0x00006005ff0075a7 */ /* 0x000f240008001121 */
[----:B----4-:R-:W-:Y:S05]  /*1810*/  @!P0 BRA `(.L_x_23) ;  /* 0x000000bc00488947 */ /* 0x010fea0003800000 */
.L_x_22:
[----:B------:R4:W-:Y:S01]  /*1820*/  @!P5 SYNCS.ARRIVE.TRANS64 RZ, [UR33], R3 ;  /* 0x00000003ffffd9a7 */ /* 0x0009e20008000021 */
[----:B------:R-:W-:Y:S04]  /*1830*/  BSSY.RECONVERGENT B0, `(.L_x_24) ;  /* 0x0000003000007945 */ /* 0x000fe80003800200 */
[----:B------:R-:W-:Y:S05]  /*1840*/  @P4 BRA `(.L_x_25) ;  /* 0x0000000000044947 */ /* 0x000fea0003800000 */
[----:B------:R-:W-:Y:S05]  /*1850*/  BPT.TRAP 0x1 ;  /* 0x000000040000795c */ /* 0x000fea0000300000 */
.L_x_25:
[----:B------:R-:W-:Y:S05]  /*1860*/  BSYNC.RECONVERGENT B0 ;  /* 0x0000000000007941 */ /* 0x000fea0003800200 */
.L_x_24:
[----:B------:R-:W-:Y:S02]  /*1870*/  UIADD3 UR6, UPT, UPT, UR17, 0x1, URZ ;  /* 0x0000000111067890 */ /* 0x000fe4000fffe0ff */
[----:B------:R-:W-:Y:S02]  /*1880*/  UIADD3 UR26, UP1, UPT, UR22, 0x80, URZ ;  /* 0x00000080161a7890 */ /* 0x000fe4000ff3e0ff */
[----:B------:R-:W-:Y:S02]  /*1890*/  UISETP.NE.AND UP0, UPT, UR6, 0xc, UPT ;  /* 0x0000000c0600788c */ /* 0x000fe4000bf05270 */
[----:B------:R-:W-:Y:S02]  /*18a0*/  USHF.L.U32 UR34, UR16, 0x6, URZ ;  /* 0x0000000610227899 */ /* 0x000fe400080006ff */
[----:B------:R-:W-:Y:S02]  /*18b0*/  USEL UR9, URZ, 0x1, UP0 ;  /* 0x00000001ff097887 */ /* 0x000fe40008000000 */
[----:B------:R-:W-:-:S02]  /*18c0*/  USEL UR6, UR6, URZ, UP0 ;  /* 0x000000ff06067287 */ /* 0x000fc40008000000 */
[----:B------:R-:W-:Y:S02]  /*18d0*/  UIADD3 UR20, UP0, UPT, UR22, 0x180, URZ ;  /* 0x0000018016147890 */ /* 0x000fe4000ff1e0ff */
[----:B------:R-:W-:Y:S01]  /*18e0*/  ULEA UR8, UR6, UR4, 0x3 ;  /* 0x0000000406087291 */ /* 0x000fe2000f8e18ff */
[----:B------:R-:W-:Y:S01]  /*18f0*/  LOP3.LUT R15, R15, UR9, RZ, 0x3c, !PT ;  /* 0x000000090f0f7c12 */ /* 0x000fe2000f8e3cff */
[----:B------:R-:W-:Y:S02]  /*1900*/  UIADD3.X UR27, UPT, UPT, URZ, UR23, URZ, UP1, !UPT ;  /* 0x00000017ff1b7290 */ /* 0x000fe40008ffe4ff */
[----:B------:R-:W-:Y:S01]  /*1910*/  UIADD3.X UR21, UPT, UPT, URZ, UR23, URZ, UP0, !UPT ;  /* 0x00000017ff157290 */ /* 0x000fe200087fe4ff */
[----:B-1----:R-:W-:Y:S01]  /*1920*/  SHF.L.U32 R2, R15, 0x1f, RZ ;  /* 0x0000001f0f027819 */ /* 0x002fe200000006ff */
[----:B------:R-:W-:Y:S01]  /*1930*/  UMOV UR18, 0x0 ;  /* 0x0000000000127882 */ /* 0x000fe20000000000 */
[----:B------:R-:W-:Y:S01]  /*1940*/  UMOV UR19, 0x10000000 ;  /* 0x1000000000137882 */ /* 0x000fe20000000000 */
[----:B------:R-:W-:Y:S01]  /*1950*/  UMOV UR12, UR36 ;  /* 0x00000024000c7c82 */ /* 0x000fe20008000000 */
[----:B------:R1:W1:Y:S01]  /*1960*/  SYNCS.PHASECHK.TRANS64.TRYWAIT P0, [UR8+0x60], R2 ;  /* 0x00006002ff0075a7 */ /* 0x0002620008001108 */
[----:B------:R-:W-:Y:S01]  /*1970*/  ULEA UR8, UR17, UR4, 0xd ;  /* 0x0000000411087291 */ /* 0x000fe2000f8e68ff */
[----:B------:R-:W-:Y:S01]  /*1980*/  UMOV UR9, UR33 ;  /* 0x0000002100097c82 */ /* 0x000fe20008000000 */
[----:B------:R-:W-:-:S02]  /*1990*/  UMOV UR10, UR34 ;  /* 0x00000022000a7c82 */ /* 0x000fc40008000000 */
[----:B------:R-:W-:Y:S02]  /*19a0*/  UIADD3 UR32, UPT, UPT, UR8, 0x8400, URZ ;  /* 0x0000840008207890 */ /* 0x000fe4000fffe0ff */
[----:B------:R-:W-:Y:S02]  /*19b0*/  UIADD3 UR8, UPT, UPT, UR8, 0x20400, URZ ;  /* 0x0002040008087890 */ /* 0x000fe4000fffe0ff */
[----:B------:R-:W-:Y:S01]  /*19c0*/  UIADD3 UR16, UPT, UPT, UR16, 0x1, URZ ;  /* 0x0000000110107890 */ /* 0x000fe2000fffe0ff */
[----:B------:R-:W-:Y:S01]  /*19d0*/  UMOV UR24, UR5 ;  /* 0x0000000500187c82 */ /* 0x000fe20008000000 */
[----:B------:R-:W-:Y:S02]  /*19e0*/  UMOV UR17, UR6 ;  /* 0x0000000600117c82 */ /* 0x000fe40008000000 */
[----:B------:R-:W-:Y:S01]  /*19f0*/  UISETP.NE.AND UP0, UPT, UR16, UR5, UPT ;  /* 0x000000051000728c */ /* 0x000fe2000bf05270 */
[----:B------:R1:W-:Y:S02]  /*1a00*/  UTMALDG.3D [UR32], [UR26], desc[UR18] ;  /* 0x000012201a0075b4 */ /* 0x0003e40008011000 */
[----:B------:R1:W-:Y:S06]  /*1a10*/  UTMALDG.3D [UR8], [UR20], desc[UR18] ;  /* 0x00001208140075b4 */ /* 0x0003ec0008011000 */
[----:B------:R-:W-:Y:S05]  /*1a20*/  BRA.U UP0, `(.L_x_26) ;  /* 0xfffffffd00647547 */ /* 0x000fea000b83ffff */
.L_x_21:
[----:B-1--4-:R-:W-:Y:S01]  /*1a30*/  PLOP3.LUT P0, PT, PT, PT, UP3, 0x80, 0x8 ;  /* 0x000000000008781c */ /* 0x012fe20003f0f038 */
[----:B------:R-:W-:Y:S01]  /*1a40*/  ULEA UR8, UR6, UR4, 0x3 ;  /* 0x0000000406087291 */ /* 0x000fe2000f8e18ff */
[----:B------:R-:W-:Y:S01]  /*1a50*/  SHF.L.U32 R2, R15, 0x1f, RZ ;  /* 0x0000001f0f027819 */ /* 0x000fe200000006ff */
[----:B------:R-:W-:-:S10]  /*1a60*/  UISETP.GT.AND UP0, UPT, UR15, UR14, UPT ;  /* 0x0000000e0f00728c */ /* 0x000fd4000bf04270 */
[----:B------:R-:W-:Y:S01]  /*1a70*/  @!P0 SYNCS.ARRIVE.TRANS64.A1T0 RZ, [UR4+0xe8], RZ ;  /* 0x0000e8ffffff89a7 */ /* 0x000fe20008100004 */
[----:B------:R1:W4:Y:S01]  /*1a80*/  SYNCS.PHASECHK.TRANS64.TRYWAIT P0, [UR8+0x60], R2 ;  /* 0x00006002ff0075a7 */ /* 0x0003220008001108 */
[----:B------:R-:W-:Y:S05]  /*1a90*/  BRA.U !UP0, `(.L_x_27) ;  /* 0x0000000108a87547 */ /* 0x000fea000b800000 */
[----:B------:R-:W-:Y:S01]  /*1aa0*/  UIADD3 UR21, UPT, UPT, UR7, UR24, URZ ;  /* 0x0000001807157290 */ /* 0x000fe2000fffe0ff */
[----:B------:R-:W-:-:S11]  /*1ab0*/  UMOV UR25, UR6 ;  /* 0x0000000600197c82 */ /* 0x000fd60008000000 */
.L_x_32:
[----:B-1----:R-:W-:Y:S01]  /*1ac0*/  ULEA UR17, UR25, UR4, 0x3 ;  /* 0x0000000419117291 */ /* 0x002fe2000f8e18ff */
[----:B----4-:R-:W-:Y:S01]  /*1ad0*/  @!P5 MOV R3, 0x4000 ;  /* 0x000040000003d802 */ /* 0x010fe20000000f00 */
[----:B----4-:R-:W-:Y:S10]  /*1ae0*/  @P0 BRA `(.L_x_28) ;  /* 0x00000000000c0947 */ /* 0x010ff40003800000 */
[----:B------:R-:W-:-:S04]  /*1af0*/  SHF.L.U32 R5, R15, 0x1f, RZ ;  /* 0x0000001f0f057819 */ /* 0x000fc800000006ff */
[----:B------:R-:W4:Y:S02]  /*1b00*/  SYNCS.PHASECHK.TRANS64.TRYWAIT P0, [UR17+0x60], R5 ;  /* 0x00006005ff0075a7 */ /* 0x000f240008001111 */
[----:B----4-:R-:W-:Y:S05]  /*1b10*/  @!P0 BRA `(.L_x_29) ;  /* 0x000000b800a08947 */ /* 0x010fea0003800000 */
.L_x_28:
[----:B------:R4:W-:Y:S01]  /*1b20*/  @!P5 SYNCS.ARRIVE.TRANS64 RZ, [UR17], R3 ;  /* 0x00000003ffffd9a7 */ /* 0x0009e20008000011 */
[----:B------:R-:W-:Y:S04]  /*1b30*/  BSSY.RECONVERGENT B0, `(.L_x_30) ;  /* 0x0000003000007945 */ /* 0x000fe80003800200 */
[----:B------:R-:W-:Y:S05]  /*1b40*/  @P4 BRA `(.L_x_31) ;  /* 0x0000000000044947 */ /* 0x000fea0003800000 */
[----:B------:R-:W-:Y:S05]  /*1b50*/  BPT.TRAP 0x1 ;  /* 0x000000040000795c */ /* 0x000fea0000300000 */
.L_x_31:
[----:B------:R-:W-:Y:S05]  /*1b60*/  BSYNC.RECONVERGENT B0 ;  /* 0x0000000000007941 */ /* 0x000fea0003800200 */
.L_x_30:
        /* <DEDUP_REMOVED lines=20> */
[----:B------:R-:W-:Y:S01]  /*1cb0*/  UIADD3 UR8, UPT, UPT, UR8, 0x20400, URZ ;  /* 0x0002040008087890 */ /* 0x000fe2000fffe0ff */
[----:B------:R-:W-:Y:S01]  /*1cc0*/  UMOV UR9, UR17 ;  /* 0x0000001100097c82 */ /* 0x000fe20008000000 */
[----:B------:R-:W-:Y:S01]  /*1cd0*/  UMOV UR10, UR18 ;  /* 0x00000012000a7c82 */ /* 0x000fe20008000000 */
[----:B------:R-:W-:Y:S01]  /*1ce0*/  UIADD3 UR24, UPT, UPT, UR24, 0x1, URZ ;  /* 0x0000000118187890 */ /* 0x000fe2000fffe0ff */
[----:B------:R-:W-:-:S03]  /*1cf0*/  UMOV UR25, UR6 ;  /* 0x0000000600197c82 */ /* 0x000fc60008000000 */
[----:B------:R1:W-:Y:S01]  /*1d00*/  UTMALDG.3D [UR16], [UR30], desc[UR26] ;  /* 0x00001a101e0075b4 */ /* 0x0003e20008011000 */
[----:B------:R-:W-:Y:S01]  /*1d10*/  UISETP.NE.AND UP0, UPT, UR24, UR21, UPT ;  /* 0x000000151800728c */ /* 0x000fe2000bf05270 */
[----:B------:R1:W-:Y:S08]  /*1d20*/  UTMALDG.3D [UR8], [UR28], desc[UR26] ;  /* 0x00001a081c0075b4 */ /* 0x0003f00008011000 */
[----:B------:R-:W-:Y:S05]  /*1d30*/  BRA.U UP0, `(.L_x_32) ;  /* 0xfffffffd00607547 */ /* 0x000fea000b83ffff */
.L_x_27:
[C---:B-1----:R-:W-:Y:S01]  /*1d40*/  LEA R2, R14.reuse, UR4, 0x3 ;  /* 0x000000040e027c11 */ /* 0x042fe2000f8e18ff */
[----:B------:R-:W-:Y:S01]  /*1d50*/  NOP ;  /* 0x0000000000007918 */ /* 0x000fe20000000000 */
[----:B----4-:R-:W-:Y:S02]  /*1d60*/  SHF.L.U32 R3, R13, 0x1f, RZ ;  /* 0x0000001f0d037819 */ /* 0x010fe400000006ff */
[----:B------:R-:W-:Y:S02]  /*1d70*/  LEA R4, R14, UR4, 0x4 ;  /* 0x000000040e047c11 */ /* 0x000fe4000f8e20ff */
[----:B------:R-:W1:Y:S02]  /*1d80*/  SYNCS.PHASECHK.TRANS64.TRYWAIT P0, [R2+URZ+0xf0], R3 ;  /* 0x0000f003020075a7 */ /* 0x000e6400080011ff */
[----:B-1----:R-:W-:Y:S05]  /*1d90*/  @!P0 BRA `(.L_x_33) ;  /* 0x000000b800188947 */ /* 0x002fea0003800000 */
.L_x_309:
[----:B------:R-:W4:Y:S01]  /*1da0*/  LDS.128 R4, [R4+0x180] ;  /* 0x0001800004047984 */ /* 0x000f220000000c00 */
[----:B---3--:R-:W-:Y:S01]  /*1db0*/  ISETP.GE.AND P0, PT, R68, 0x1, PT ;  /* 0x000000014400780c */ /* 0x008fe20003f06270 */
[----:B-1----:R-:W-:Y:S01]  /*1dc0*/  VIADD R2, R2, 0x100 ;  /* 0x0000010002027836 */ /* 0x002fe20000000000 */
[----:B------:R-:W-:Y:S01]  /*1dd0*/  @!PT LDS RZ, [RZ] ;  /* 0x00000000fffff984 */ /* 0x000fe20000000800 */
[----:B------:R-:W-:Y:S01]  /*1de0*/  @!PT LDS RZ, [RZ] ;  /* 0x00000000fffff984 */ /* 0x000fe20000000800 */
[----:B------:R-:W-:Y:S01]  /*1df0*/  @!PT LDS RZ, [RZ] ;  /* 0x00000000fffff984 */ /* 0x000fe20000000800 */
[----:B------:R-:W-:Y:S01]  /*1e00*/  @!PT LDS RZ, [RZ] ;  /* 0x00000000fffff984 */ /* 0x000fe20000000800 */
[----:B------:R1:W-:Y:S06]  /*1e10*/  MEMBAR.ALL.CTA ;  /* 0x0000000000007992 */ /* 0x0003ec0000008000 */
[----:B-1----:R-:W1:Y:S01]  /*1e20*/  FENCE.VIEW.ASYNC.S ;  /* 0x00000000000073c6 */ /* 0x002e620000000000 */
[----:B------:R-:W-:-:S04]  /*1e30*/  PRMT R2, RZ, 0x654, R2 ;  /* 0x00000654ff027816 */ /* 0x000fc80000000002 */
[----:B-1----:R1:W-:Y:S01]  /*1e40*/  SYNCS.ARRIVE.TRANS64.RED.A1T0 RZ, [R2+URZ], RZ ;  /* 0x000000ff02ff79a7 */ /* 0x0023e200081004ff */
[----:B----4-:R-:W-:-:S13]  /*1e50*/  LOP3.LUT P2, RZ, R6, 0x1, RZ, 0xc0, !PT ;  /* 0x0000000106ff7812 */ /* 0x010fda000784c0ff */
[----:B------:R-:W-:Y:S01]  /*1e60*/  @P2 SHF.R.U32.HI R3, RZ, 0x10, R5 ;  /* 0x00000010ff032819 */ /* 0x000fe20000011605 */
[----:B------:R-:W-:Y:S01]  /*1e70*/  VOTEU.ANY UP0, P2 ;  /* 0x0000000000ff7886 */ /* 0x000fe20001000100 */
[----:B------:R-:W-:Y:S02]  /*1e80*/  @P2 MOV R11, R4 ;  /* 0x00000004000b2202 */ /* 0x000fe40000000f00 */
[----:B------:R-:W-:Y:S02]  /*1e90*/  @P2 R2UR.BROADCAST UR8, R3 ;  /* 0x00000000030822ca */ /* 0x000fe400008e0000 */
[----:B------:R-:W-:-:S11]  /*1ea0*/  @P2 LOP3.LUT R8, R5, 0xffff, RZ, 0xc0, !PT ;  /* 0x0000ffff05082812 */ /* 0x000fd600078ec0ff */
[----:B------:R-:W-:Y:S01]  /*1eb0*/  @UP0 UMOV UR36, UR8 ;  /* 0x0000000800240c82 */ /* 0x000fe20008000000 */
[----:B-1----:R-:W-:Y:S05]  /*1ec0*/  @!P0 BRA `(.L_x_34) ;  /* 0x0000000000b88947 */ /* 0x002fea0003800000 */
[----:B------:R-:W2:Y:S01]  /*1ed0*/  LDC.64 R4, c[0x0][0xb18] ;  /* 0x0002c600ff047b82 */ /* 0x000ea20000000a00 */
[----:B------:R-:W-:-:S07]  /*1ee0*/  ISETP.NE.AND P3, PT, R68, 0x1, PT ;  /* 0x000000014400780c */ /* 0x000fce0003f65270 */
[----:B------:R-:W1:Y:S08]  /*1ef0*/  LDC.64 R6, c[0x0][0xb10] ;  /* 0x0002c400ff067b82 */ /* 0x000e700000000a00 */
[----:B------:R-:W3:Y:S08]  /*1f00*/  LDC R16, c[0x0][0xb20] ;  /* 0x0002c800ff107b82 */ /* 0x000ef00000000800 */
[----:B------:R-:W4:Y:S01]  /*1f10*/  LDC R18, c[0x0][0xb0c] ;  /* 0x0002c300ff127b82 */ /* 0x000f220000000800 */
[----:B--2---:R-:W-:Y:S01]  /*1f20*/  IMAD.HI.U32 R17, R0, R5, RZ ;  /* 0x0000000500117227 */ /* 0x004fe200078e00ff */
[----:B------:R-:W-:-:S03]  /*1f30*/  ISETP.NE.AND P0, PT, R4, 0x1, PT ;  /* 0x000000010400780c */ /* 0x000fc60003f05270 */
[----:B------:R-:W-:-:S03]  /*1f40*/  IMAD.HI.U32 R5, R8, R5, RZ ;  /* 0x0000000508057227 */ /* 0x000fc600078e00ff */
[----:B------:R-:W2:Y:S01]  /*1f50*/  LDC.64 R2, c[0x0][0xb28] ;  /* 0x0002ca00ff027b82 */ /* 0x000ea20000000a00 */
[----:B-1----:R-:W-:-:S04]  /*1f60*/  IMAD.HI.U32 R20, R9, R6, RZ ;  /* 0x0000000609147227 */ /* 0x002fc800078e00ff */
[----:B------:R-:W-:Y:S01]  /*1f70*/  IMAD.HI.U32 R22, R11, R6, RZ ;  /* 0x000000060b167227 */ /* 0x000fe200078e00ff */
[----:B------:R-:W-:Y:S02]  /*1f80*/  SHF.R.U32.HI R20, RZ, R7, R20 ;  /* 0x00000007ff147219 */ /* 0x000fe40000011614 */
[-C--:B---3--:R-:W-:Y:S02]  /*1f90*/  SHF.R.U32.HI R17, RZ, R16.reuse, R17 ;  /* 0x00000010ff117219 */ /* 0x088fe40000011611 */
[----:B------:R-:W-:Y:S02]  /*1fa0*/  SHF.R.U32.HI R5, RZ, R16, R5 ;  /* 0x00000010ff057219 */ /* 0x000fe40000011605 */
[----:B------:R-:W-:Y:S02]  /*1fb0*/  SEL R17, R0, R17, !P0 ;  /* 0x0000001100117207 */ /* 0x000fe40004000000 */
[----:B------:R-:W-:Y:S02]  /*1fc0*/  SHF.R.U32.HI R22, RZ, R7, R22 ;  /* 0x00000007ff167219 */ /* 0x000fe40000011616 */
[----:B----4-:R-:W-:-:S02]  /*1fd0*/  ISETP.NE.AND P1, PT, R18, 0x1, PT ;  /* 0x000000011200780c */ /* 0x010fc40003f25270 */
[----:B------:R-:W-:Y:S02]  /*1fe0*/  SEL R5, R8, R5, !P0 ;  /* 0x0000000508057207 */ /* 0x000fe40004000000 */
[----:B------:R-:W-:Y:S02]  /*1ff0*/  SEL R19, R9, R20, !P1 ;  /* 0x0000001409137207 */ /* 0x000fe40004800000 */
[----:B------:R-:W-:Y:S01]  /*2000*/  SEL R7, R11, R22, !P1 ;  /* 0x000000160b077207 */ /* 0x000fe20004800000 */
[----:B--2---:R-:W-:-:S04]  /*2010*/  IMAD.HI.U32 R20, R17, R2, RZ ;  /* 0x0000000211147227 */ /* 0x004fc800078e00ff */
[----:B------:R-:W-:Y:S01]  /*2020*/  IMAD.HI.U32 R6, R19, R2, RZ ;  /* 0x0000000213067227 */ /* 0x000fe200078e00ff */
[----:B------:R-:W-:-:S04]  /*2030*/  @P3 SHF.R.U32.HI R17, RZ, R3, R20 ;  /* 0x00000003ff113219 */ /* 0x000fc80000011614 */
[----:B------:R-:W-:Y:S01]  /*2040*/  @P3 SHF.R.U32.HI R19, RZ, R3, R6 ;  /* 0x00000003ff133219 */ /* 0x000fe20000011606 */
[----:B------:R-:W-:-:S04]  /*2050*/  IMAD R17, R68, R17, RZ ;  /* 0x0000001144117224 */ /* 0x000fc800078e02ff */
[----:B------:R-:W-:Y:S01]  /*2060*/  IMAD R6, R68, R19, RZ ;  /* 0x0000001344067224 */ /* 0x000fe200078e02ff */
[C---:B------:R-:W-:Y:S02]  /*2070*/  ISETP.GE.AND P0, PT, R5.reuse, R17, PT ;  /* 0x000000110500720c */ /* 0x040fe40003f06270 */
[----:B------:R-:W-:Y:S02]  /*2080*/  IADD3 R17, PT, PT, -R5, RZ, RZ ;  /* 0x000000ff05117210 */ /* 0x000fe40007ffe1ff */
[----:B------:R-:W-:Y:S01]  /*2090*/  ISETP.GE.OR P0, PT, R7, R6, P0 ;  /* 0x000000060700720c */ /* 0x000fe20000706670 */
[----:B------:R-:W-:-:S04]  /*20a0*/  IMAD.HI.U32 R6, R5, R2, RZ ;  /* 0x0000000205067227 */ /* 0x000fc800078e00ff */
[----:B------:R-:W-:Y:S01]  /*20b0*/  IMAD R8, R4, R17, R8 ;  /* 0x0000001104087224 */ /* 0x000fe200078e0208 */
[----:B------:R-:W-:-:S04]  /*20c0*/  SHF.R.U32.HI R6, RZ, R3, R6 ;  /* 0x00000003ff067219 */ /* 0x000fc80000011606 */
[----:B------:R-:W-:-:S03]  /*20d0*/  SEL R6, R5, R6, !P3 ;  /* 0x0000000605067207 */ /* 0x000fc60005800000 */
[----:B------:R-:W-:-:S04]  /*20e0*/  @!P0 IMAD.HI.U32 R16, R7, R2, RZ ;  /* 0x0000000207108227 */ /* 0x000fc800078e00ff */
[----:B------:R-:W-:Y:S01]  /*20f0*/  IMAD.MOV R2, RZ, RZ, -R6 ;  /* 0x000000ffff027224 */ /* 0x000fe200078e0a06 */
[----:B------:R-:W-:-:S03]  /*2100*/  @!P0 SHF.R.U32.HI R16, RZ, R3, R16 ;  /* 0x00000003ff108219 */ /* 0x000fc60000011610 */
[----:B------:R-:W-:Y:S01]  /*2110*/  IMAD R2, R68, R2, R5 ;  /* 0x0000000244027224 */ /* 0x000fe200078e0205 */
        /* <DEDUP_REMOVED lines=9> */
.L_x_34:
[----:B------:R-:W1:Y:S02]  /*21b0*/  LDCU UR8, c[0x0][0xb30] ;  /* 0x00016600ff0877ac */ /* 0x000e640008000800 */
[----:B-1----:R-:W-:-:S09]  /*21c0*/  UISETP.NE.AND UP0, UPT, UR8, 0x1, UPT ;  /* 0x000000010800788c */ /* 0x002fd2000bf05270 */
[----:B------:R-:W-:Y:S05]  /*21d0*/  BRA.U UP0, `(.L_x_35) ;  /* 0x0000000100407547 */ /* 0x000fea000b800000 */
[----:B------:R-:W1:Y:S08]  /*21e0*/  LDC.64 R4, c[0x0][0xb10] ;  /* 0x0002c400ff047b82 */ /* 0x000e700000000a00 */
[----:B------:R-:W3:Y:S08]  /*21f0*/  LDC.64 R2, c[0x0][0xb18] ;  /* 0x0002c600ff027b82 */ /* 0x000ef00000000a00 */
[----:B------:R-:W4:Y:S08]  /*2200*/  LDC R6, c[0x0][0xb20] ;  /* 0x0002c800ff067b82 */ /* 0x000f300000000800 */
[----:B------:R-:W2:Y:S01]  /*2210*/  LDC R16, c[0x0][0xb0c] ;  /* 0x0002c300ff107b82 */ /* 0x000ea20000000800 */
[----:B-1----:R-:W-:-:S05]  /*2220*/  IMAD.HI.U32 R4, R11, R4, RZ ;  /* 0x000000040b047227 */ /* 0x002fca00078e00ff */
[----:B------:R-:W-:Y:S01]  /*2230*/  SHF.R.U32.HI R4, RZ, R5, R4 ;  /* 0x00000005ff047219 */ /* 0x000fe20000011604 */
[----:B---3--:R-:W-:Y:S01]  /*2240*/  IMAD.HI.U32 R3, R8, R3, RZ ;  /* 0x0000000308037227 */ /* 0x008fe200078e00ff */
[----:B------:R-:W-:-:S04]  /*2250*/  ISETP.NE.AND P0, PT, R2, 0x1, PT ;  /* 0x000000010200780c */ /* 0x000fc80003f05270 */
[----:B----4-:R-:W-:-:S04]  /*2260*/  SHF.R.U32.HI R3, RZ, R6, R3 ;  /* 0x00000006ff037219 */ /* 0x010fc80000011603 */
[----:B------:R-:W-:Y:S02]  /*2270*/  SEL R3, R8, R3, !P0 ;  /* 0x0000000308037207 */ /* 0x000fe40004000000 */
[----:B--2---:R-:W-:-:S04]  /*2280*/  ISETP.NE.AND P1, PT, R16, 0x1, PT ;  /* 0x000000011000780c */ /* 0x004fc80003f25270 */
[----:B------:R-:W-:-:S05]  /*2290*/  SEL R4, R11, R4, !P1 ;  /* 0x000000040b047207 */ /* 0x000fca0004800000 */
[----:B------:R-:W-:Y:S02]  /*22a0*/  IMAD.IADD R5, R3, 0x1, -R4 ;  /* 0x0000000103057824 */ /* 0x000fe400078e0a04 */
[----:B------:R-:W-:Y:S02]  /*22b0*/  IMAD.IADD R3, R4, 0x1, -R3 ;  /* 0x0000000104037824 */ /* 0x000fe400078e0a03 */
[----:B------:R-:W-:Y:S02]  /*22c0*/  IMAD R11, R5, R16, R11 ;  /* 0x00000010050b7224 */ /* 0x000fe400078e020b */
[----:B------:R-:W-:-:S07]  /*22d0*/  IMAD R8, R3, R2, R8 ;  /* 0x0000000203087224 */ /* 0x000fce00078e0208 */
.L_x_35:
[----:B------:R-:W-:Y:S01]  /*22e0*/  VIADD R14, R14, 0x1 ;  /* 0x000000010e0e7836 */ /* 0x000fe20000000000 */
[----:B------:R-:W-:Y:S01]  /*22f0*/  UPLOP3.LUT UP3, UPT, UPT, UPT, UPT, 0x80, 0x8 ;  /* 0x000000000008789c */ /* 0x000fe20003f6f070 */
[----:B------:R-:W-:Y:S02]  /*2300*/  IMAD.IADD R19, R11, 0x1, R178 ;  /* 0x000000010b137824 */ /* 0x000fe400078e02b2 */
[----:B------:R-:W-:Y:S01]  /*2310*/  IMAD.IADD R18, R8, 0x1, R179 ;  /* 0x0000000108127824 */ /* 0x000fe200078e02b3 */
[----:B------:R-:W-:-:S04]  /*2320*/  ISETP.NE.AND P0, PT, R14, 0x2, PT ;  /* 0x000000020e00780c */ /* 0x000fc80003f05270 */
[----:B------:R-:W-:Y:S02]  /*2330*/  SEL R2, RZ, 0x1, P0 ;  /* 0x00000001ff027807 */ /* 0x000fe40000000000 */
[----:B------:R-:W-:Y:S02]  /*2340*/  SEL R14, R14, RZ, P0 ;  /* 0x000000ff0e0e7207 */ /* 0x000fe40000000000 */
[----:B------:R-:W-:Y:S01]  /*2350*/  LOP3.LUT R13, R13, R2, RZ, 0x3c, !PT ;  /* 0x000000020d0d7212 */ /* 0x000fe200078e3cff */
[----:B------:R-:W-:Y:S06]  /*2360*/  @P2 BRA `(.L_x_36) ;  /* 0xfffffff0009c2947 */ /* 0x000fec000383ffff */
[----:B------:R-:W-:Y:S01]  /*2370*/  UIADD3 UR4, UPT, UPT, UR4, 0x60, URZ ;  /* 0x0000006004047890 */ /* 0x000fe2000fffe0ff */
[----:B------:R-:W-:-:S03]  /*2380*/  SHF.L.U32 R3, R15, 0x1f, RZ ;  /* 0x0000001f0f037819 */ /* 0x000fc600000006ff */
[----:B------:R-:W-:-:S09]  /*2390*/  ULEA UR5, UR6, UR4, 0x3 ;  /* 0x0000000406057291 */ /* 0x000fd2000f8e18ff */
[----:B------:R-:W1:Y:S02]  /*23a0*/  SYNCS.PHASECHK.TRANS64.TRYWAIT P0, [UR5], R3 ;  /* 0x00000003ff0075a7 */ /* 0x000e640008001105 */
[----:B-1----:R-:W-:Y:S05]  /*23b0*/  @!P0 BRA `(.L_x_37) ;  /* 0x000000b000a48947 */ /* 0x002fea0003800000 */
.L_x_311:
[----:B------:R-:W-:-:S04]  /*23c0*/  UIADD3 UR6, UPT, UPT, UR6, 0x1, URZ ;  /* 0x0000000106067890 */ /* 0x000fc8000fffe0ff */
[----:B------:R-:W-:-:S04]  /*23d0*/  UISETP.NE.AND UP0, UPT, UR6, 0xc, UPT ;  /* 0x0000000c0600788c */ /* 0x000fc8000bf05270 */
[----:B------:R-:W-:Y:S02]  /*23e0*/  USEL UR7, URZ, 0x1, UP0 ;  /* 0x00000001ff077887 */ /* 0x000fe40008000000 */
[----:B------:R-:W-:-:S04]  /*23f0*/  USEL UR6, UR6, URZ, UP0 ;  /* 0x000000ff06067287 */ /* 0x000fc80008000000 */
[----:B------:R-:W-:Y:S01]  /*2400*/  ULEA UR5, UR6, UR4, 0x3 ;  /* 0x0000000406057291 */ /* 0x000fe2000f8e18ff */
[----:B------:R-:W-:-:S04]  /*2410*/  LOP3.LUT R2, R15, UR7, RZ, 0x3c, !PT ;  /* 0x000000070f027c12 */ /* 0x000fc8000f8e3cff */
[----:B-1----:R-:W-:-:S04]  /*2420*/  SHF.L.U32 R3, R2, 0x1f, RZ ;  /* 0x0000001f02037819 */ /* 0x002fc800000006ff */
[----:B------:R-:W1:Y:S02]  /*2430*/  SYNCS.PHASECHK.TRANS64.TRYWAIT P0, [UR5], R3 ;  /* 0x00000003ff0075a7 */ /* 0x000e640008001105 */
[----:B-1----:R-:W-:Y:S05]  /*2440*/  @!P0 BRA `(.L_x_38) ;  /* 0x000000b000988947 */ /* 0x002fea0003800000 */
.L_x_313:
        /* <DEDUP_REMOVED lines=9> */
.L_x_315:
        /* <DEDUP_REMOVED lines=9> */
.L_x_317:
        /* <DEDUP_REMOVED lines=9> */
.L_x_319:
        /* <DEDUP_REMOVED lines=9> */
.L_x_321:
        /* <DEDUP_REMOVED lines=9> */
.L_x_323:
        /* <DEDUP_REMOVED lines=9> */
.L_x_325:
        /* <DEDUP_REMOVED lines=9> */
.L_x_327:
        /* <DEDUP_REMOVED lines=9> */
.L_x_329:
        /* <DEDUP_REMOVED lines=9> */
.L_x_331:
[----:B------:R-:W-:-:S04]  /*2960*/  UIADD3 UR6, UPT, UPT, UR6, 0x1, URZ ;  /* 0x0000000106067890 */ /* 0x000fc8000fffe0ff */
[----:B------:R-:W-:-:S04]  /*2970*/  UISETP.NE.AND UP0, UPT, UR6, 0xc, UPT ;  /* 0x0000000c0600788c */ /* 0x000fc8000bf05270 */
[----:B------:R-:W-:Y:S02]  /*2980*/  USEL UR5, URZ, 0x1, UP0 ;  /* 0x00000001ff057887 */ /* 0x000fe40008000000 */
[----:B------:R-:W-:-:S04]  /*2990*/  USEL UR6, UR6, URZ, UP0 ;  /* 0x000000ff06067287 */ /* 0x000fc80008000000 */
[----:B------:R-:W-:Y:S01]  /*29a0*/  ULEA UR6, UR6, UR4, 0x3 ;  /* 0x0000000406067291 */ /* 0x000fe2000f8e18ff */
[----:B-1----:R-:W-:-:S04]  /*29b0*/  LOP3.LUT R3, R2, UR5, RZ, 0x3c, !PT ;  /* 0x0000000502037c12 */ /* 0x002fc8000f8e3cff */
[----:B------:R-:W-:Y:S01]  /*29c0*/  SHF.L.U32 R3, R3, 0x1f, RZ ;  /* 0x0000001f03037819 */ /* 0x000fe200000006ff */
[----:B--2---:R-:W-:-:S07]  /*29d0*/  IMAD.U32 R0, RZ, RZ, UR6 ;  /* 0x00000006ff007e24 */ /* 0x004fce000f8e00ff */
.L_x_48:
[----:B-1----:R1:W2:Y:S02]  /*29e0*/  SYNCS.PHASECHK.TRANS64.TRYWAIT P0, [R0+URZ], R3 ;  /* 0x00000003000075a7 */ /* 0x0022a400080011ff */
[----:B--2---:R-:W-:Y:S05]  /*29f0*/  @!P0 NANOSLEEP.SYNCS 0x989680 ;  /* 0x009896800000895d */ /* 0x004fea0003900000 */
[----:B------:R-:W2:Y:S02]  /*2a00*/  @!P0 SYNCS.PHASECHK.TRANS64 P0, [R0+URZ], R3 ;  /* 0x00000003000085a7 */ /* 0x000ea400080010ff */
[----:B--2---:R-:W-:Y:S05]  /*2a10*/  @P0 EXIT ;  /* 0x000000000000094d */ /* 0x004fea0003800000 */
[----:B------:R-:W-:Y:S05]  /*2a20*/  BRA `(.L_x_48) ;  /* 0xfffffffc00ec7947 */ /* 0x000fea000383ffff */
.L_x_18:
[----:B------:R-:W-:-:S04]  /*2a30*/  UISETP.NE.AND UP0, UPT, UR37, URZ, UPT ;  /* 0x000000ff2500728c */ /* 0x000fc8000bf05270 */
[----:B------:R-:W-:-:S09]  /*2a40*/  UISETP.NE.OR UP0, UPT, UR8, 0x1, UP0 ;  /* 0x000000010800788c */ /* 0x000fd20008705670 */
[----:B------:R-:W-:Y:S05]  /*2a50*/  BRA.U UP0, `(.L_x_49) ;  /* 0x0000000500487547 */ /* 0x000fea000b800000 */
[----:B------:R-:W-:Y:S01]  /*2a60*/  ISETP.NE.AND P2, PT, R2, RZ, PT ;  /* 0x000000ff0200720c */ /* 0x000fe20003f45270 */
[----:B------:R-:W-:Y:S01]  /*2a70*/  IMAD.MOV.U32 R12, RZ, RZ, 0x1 ;  /* 0x00000001ff0c7424 */ /* 0x000fe200078e00ff */
[----:B------:R-:W-:Y:S02]  /*2a80*/  CS2R R10, SRZ ;  /* 0x00000000000a7805 */ /* 0x000fe4000001ff00 */
[----:B------:R-:W-:Y:S01]  /*2a90*/  CS2R R8, SRZ ;  /* 0x0000000000087805 */ /* 0x000fe2000001ff00 */
[----:B------:R-:W-:Y:S01]  /*2aa0*/  UMOV UR4, 0x400 ;  /* 0x0000040000047882 */ /* 0x000fe20000000000 */
[----:B------:R-:W-:Y:S01]  /*2ab0*/  UMOV UR6, URZ ;  /* 0x000000ff00067c82 */ /* 0x000fe20008000000 */
[----:B------:R-:W-:-:S12]  /*2ac0*/  ULEA UR37, UR37, UR4, 0x18 ;  /* 0x0000000425257291 */ /* 0x000fd8000f8ec0ff */
.L_x_53:
[----:B------:R-:W-:Y:S02]  /*2ad0*/  LEA R0, R8, UR37, 0x3 ;  /* 0x0000002508007c11 */ /* 0x000fe4000f8e18ff */
[----:B------:R-:W-:-:S03]  /*2ae0*/  SHF.L.U32 R5, R9, 0x1f, RZ ;  /* 0x0000001f09057819 */ /* 0x000fc600000006ff */
[----:B------:R-:W-:Y:S01]  /*2af0*/  VIADD R4, R0, 0x160 ;  /* 0x0000016000047836 */ /* 0x000fe20000000000 */
[----:B------:R-:W1:Y:S02]  /*2b00*/  SYNCS.PHASECHK.TRANS64.TRYWAIT P0, [R0+URZ+0x150], R5 ;  /* 0x00015005000075a7 */ /* 0x000e6400080011ff */
[----:B-1----:R-:W-:Y:S05]  /*2b10*/  @!P0 BRA `(.L_x_50) ;  /* 0x000000ac00d48947 */ /* 0x002fea0003800000 */
.L_x_332:
[----:B------:R-:W-:Y:S01]  /*2b20*/  ULEA UR5, UR6, UR37, 0x3 ;  /* 0x0000002506057291 */ /* 0x000fe2000f8e18ff */
[----:B------:R-:W-:Y:S02]  /*2b30*/  PRMT R4, RZ, 0x654, R4 ;  /* 0x00000654ff047816 */ /* 0x000fe40000000004 */
[----:B-1----:R-:W-:Y:S01]  /*2b40*/  SHF.L.U32 R5, R12, 0x1f, RZ ;  /* 0x0000001f0c057819 */ /* 0x002fe200000006ff */
[----:B------:R-:W-:Y:S01]  /*2b50*/  UIADD3 UR4, UPT, UPT, UR5, 0xf0, URZ ;  /* 0x000000f005047890 */ /* 0x000fe2000fffe0ff */
[----:B------:R1:W-:Y:S05]  /*2b60*/  SYNCS.ARRIVE.TRANS64.RED.A1T0 RZ, [R4+URZ], RZ ;  /* 0x000000ff04ff79a7 */ /* 0x0003ea00081004ff */
[----:B------:R-:W-:Y:S01]  /*2b70*/  IMAD.U32 R7, RZ, RZ, UR4 ;  /* 0x00000004ff077e24 */ /* 0x000fe2000f8e00ff */
[----:B------:R-:W2:Y:S04]  /*2b80*/  SYNCS.PHASECHK.TRANS64.TRYWAIT P0, [UR5+0x100], R5 ;  /* 0x00010005ff0075a7 */ /* 0x000ea80008001105 */
[----:B------:R-:W-:Y:S01]  /*2b90*/  PRMT R6, R2, 0x654, R7 ;  /* 0x0000065402067816 */ /* 0x000fe20000000007 */
[----:B-1----:R-:W-:Y:S01]  /*2ba0*/  @!P2 IMAD.MOV.U32 R4, RZ, RZ, 0x10 ;  /* 0x00000010ff04a424 */ /* 0x002fe200078e00ff */
[----:B--2---:R-:W-:Y:S06]  /*2bb0*/  @!P0 BRA `(.L_x_51) ;  /* 0x000000ac00c08947 */ /* 0x004fec0003800000 */
.L_x_334:
[----:B------:R-:W-:Y:S01]  /*2bc0*/  ULEA UR4, UR6, UR37, 0x4 ;  /* 0x0000002506047291 */ /* 0x000fe2000f8e20ff */
[----:B------:R-:W-:Y:S01]  /*2bd0*/  SEL R3, R6, R3, !P2 ;  /* 0x0000000306037207 */ /* 0x000fe20005000000 */
[----:B------:R-:W-:Y:S01]  /*2be0*/  UIADD3 UR5, UPT, UPT, UR5, 0xf0, URZ ;  /* 0x000000f005057890 */ /* 0x000fe2000fffe0ff */
[----:B-1----:R-:W-:Y:S01]  /*2bf0*/  LEA R0, R11, UR37, 0x3 ;  /* 0x000000250b007c11 */ /* 0x002fe2000f8e18ff */
[----:B------:R-:W-:Y:S01]  /*2c00*/  UIADD3 UR4, UPT, UPT, UR4, 0x180, URZ ;  /* 0x0000018004047890 */ /* 0x000fe2000fffe0ff */
[----:B------:R-:W-:Y:S01]  /*2c10*/  SHF.L.U32 R5, R10, 0x1f, RZ ;  /* 0x0000001f0a057819 */ /* 0x000fe200000006ff */
[----:B------:R1:W-:Y:S01]  /*2c20*/  @!P2 SYNCS.ARRIVE.TRANS64.RED RZ, [R3+URZ], R4 ;  /* 0x0000000403ffa9a7 */ /* 0x0003e200080004ff */
[----:B------:R-:W-:Y:S01]  /*2c30*/  UIADD3 UR6, UPT, UPT, UR6, 0x1, URZ ;  /* 0x0000000106067890 */ /* 0x000fe2000fffe0ff */
[----:B------:R-:W-:-:S03]  /*2c40*/  VIADD R8, R8, 0x1 ;  /* 0x0000000108087836 */ /* 0x000fc60000000000 */
[----:B------:R-:W-:Y:S02]  /*2c50*/  UISETP.NE.AND UP0, UPT, UR6, 0x2, UPT ;  /* 0x000000020600788c */ /* 0x000fe4000bf05270 */
[----:B------:R-:W-:Y:S06]  /*2c60*/  UGETNEXTWORKID.BROADCAST [UR4], [UR5] ;  /* 0x00000000040073ca */ /* 0x000fec0008000100 */
[----:B------:R-:W-:Y:S01]  /*2c70*/  USEL UR4, URZ, 0x1, UP0 ;  /* 0x00000001ff047887 */ /* 0x000fe20008000000 */
[----:B------:R-:W-:Y:S01]  /*2c80*/  ISETP.NE.AND P0, PT, R8, 0x2, PT ;  /* 0x000000020800780c */ /* 0x000fe20003f05270 */
[----:B------:R-:W-:Y:S01]  /*2c90*/  USEL UR6, UR6, URZ, UP0 ;  /* 0x000000ff06067287 */ /* 0x000fe20008000000 */
[----:B------:R-:W2:Y:S03]  /*2ca0*/  SYNCS.PHASECHK.TRANS64.TRYWAIT P1, [R0+URZ+0xf0], R5 ;  /* 0x0000f005000075a7 */ /* 0x000ea600080211ff */
[----:B------:R-:W-:Y:S01]  /*2cb0*/  LOP3.LUT R12, R12, UR4, RZ, 0x3c, !PT ;  /* 0x000000040c0c7c12 */ /* 0x000fe2000f8e3cff */
[----:B-12---:R-:W-:Y:S07]  /*2cc0*/  @!P1 BRA `(.L_x_52) ;  /* 0x000000ac00949947 */ /* 0x006fee0003800000 */
.L_x_335:
[C---:B------:R-:W-:Y:S01]  /*2cd0*/  LEA R4, R11.reuse, UR37, 0x4 ;  /* 0x000000250b047c11 */ /* 0x040fe2000f8e20ff */
[----:B-1----:R-:W-:Y:S01]  /*2ce0*/  VIADD R0, R0, 0x100 ;  /* 0x0000010000007836 */ /* 0x002fe20000000000 */
[----:B------:R-:W-:Y:S01]  /*2cf0*/  SEL R8, R8, RZ, P0 ;  /* 0x000000ff08087207 */ /* 0x000fe20000000000 */
[----:B------:R-:W-:-:S03]  /*2d00*/  VIADD R11, R11, 0x1 ;  /* 0x000000010b0b7836 */ /* 0x000fc60000000000 */
[----:B------:R-:W1:Y:S01]  /*2d10*/  LDS.128 R4, [R4+0x180] ;  /* 0x0001800004047984 */ /* 0x000e620000000c00 */
[----:B------:R-:W-:Y:S02]  /*2d20*/  PRMT R0, RZ, 0x654, R0 ;  /* 0x00000654ff007816 */ /* 0x000fe40000000000 */
[C---:B------:R-:W-:Y:S01]  /*2d30*/  ISETP.NE.AND P1, PT, R11.reuse, 0x2, PT ;  /* 0x000000020b00780c */ /* 0x040fe20003f25270 */
[----:B------:R-:W-:Y:S01]  /*2d40*/  @!PT LDS RZ, [RZ] ;  /* 0x00000000fffff984 */ /* 0x000fe20000000800 */
[----:B------:R-:W-:Y:S01]  /*2d50*/  @!PT LDS RZ, [RZ] ;  /* 0x00000000fffff984 */ /* 0x000fe20000000800 */
[----:B------:R-:W-:Y:S01]  /*2d60*/  @!PT LDS RZ, [RZ] ;  /* 0x00000000fffff984 */ /* 0x000fe20000000800 */
[----:B------:R-:W-:Y:S01]  /*2d70*/  @!PT LDS RZ, [RZ] ;  /* 0x00000000fffff984 */ /* 0x000fe20000000800 */
[----:B------:R2:W-:Y:S06]  /*2d80*/  MEMBAR.ALL.CTA ;  /* 0x0000000000007992 */ /* 0x0005ec0000008000 */
[----:B--2---:R-:W2:Y:S01]  /*2d90*/  FENCE.VIEW.ASYNC.S ;  /* 0x00000000000073c6 */ /* 0x004ea20000000000 */
[----:B------:R-:W-:Y:S01]  /*2da0*/  SEL R11, R11, RZ, P1 ;  /* 0x000000ff0b0b7207 */ /* 0x000fe20000800000 */
[----:B--2---:R2:W-:Y:S01]  /*2db0*/  SYNCS.ARRIVE.TRANS64.RED.A1T0 RZ, [R0+URZ], RZ ;  /* 0x000000ff00ff79a7 */ /* 0x0045e200081004ff */
[----:B-1----:R-:W-:-:S02]  /*2dc0*/  LOP3.LUT P3, RZ, R6, 0x1, RZ, 0xc0, !PT ;  /* 0x0000000106ff7812 */ /* 0x002fc4000786c0ff */
[----:B------:R-:W-:-:S04]  /*2dd0*/  SEL R5, RZ, 0x1, P1 ;  /* 0x00000001ff057807 */ /* 0x000fc80000800000 */
[----:B------:R-:W-:Y:S02]  /*2de0*/  LOP3.LUT R10, R10, R5, RZ, 0x3c, !PT ;  /* 0x000000050a0a7212 */ /* 0x000fe400078e3cff */
[----:B--2---:R-:W-:-:S04]  /*2df0*/  SEL R0, RZ, 0x1, P0 ;  /* 0x00000001ff007807 */ /* 0x004fc80000000000 */
[----:B------:R-:W-:Y:S01]  /*2e00*/  LOP3.LUT R9, R9, R0, RZ, 0x3c, !PT ;  /* 0x0000000009097212 */ /* 0x000fe200078e3cff */
[----:B------:R-:W-:Y:S06]  /*2e10*/  @P3 BRA `(.L_x_53) ;  /* 0xfffffffc002c3947 */ /* 0x000fec000383ffff */
[----:B------:R-:W-:Y:S01]  /*2e20*/  ULEA UR5, UR6, UR37, 0x3 ;  /* 0x0000002506057291 */ /* 0x000fe2000f8e18ff */
[----:B------:R-:W-:-:S08]  /*2e30*/  SHF.L.U32 R3, R12, 0x1f, RZ ;  /* 0x0000001f0c037819 */ /* 0x000fd000000006ff */
[----:B------:R-:W1:Y:S02]  /*2e40*/  SYNCS.PHASECHK.TRANS64 P0, [UR5+0x100], R3 ;  /* 0x00010003ff0075a7 */ /* 0x000e640008001005 */
[----:B-1----:R-:W-:Y:S05]  /*2e50*/  @P0 BRA `(.L_x_54) ;  /* 0x0000000000080947 */ /* 0x002fea0003800000 */
[----:B------:R-:W1:Y:S02]  /*2e60*/  SYNCS.PHASECHK.TRANS64.TRYWAIT P0, [UR5+0x100], R3 ;  /* 0x00010003ff0075a7 */ /* 0x000e640008001105 */
[----:B-1----:R-:W-:Y:S05]  /*2e70*/  @!P0 BRA `(.L_x_55) ;  /* 0x000000ac003c8947 */ /* 0x002fea0003800000 */
.L_x_54:
[----:B------:R-:W-:-:S04]  /*2e80*/  UIADD3 UR4, UPT, UPT, UR6, 0x1, URZ ;  /* 0x0000000106047890 */ /* 0x000fc8000fffe0ff */
[----:B------:R-:W-:-:S04]  /*2e90*/  UISETP.NE.AND UP0, UPT, UR4, 0x2, UPT ;  /* 0x000000020400788c */ /* 0x000fc8000bf05270 */
[----:B------:R-:W-:Y:S02]  /*2ea0*/  USEL UR7, URZ, 0x1, UP0 ;  /* 0x00000001ff077887 */ /* 0x000fe40008000000 */
[----:B------:R-:W-:-:S04]  /*2eb0*/  USEL UR4, UR4, URZ, UP0 ;  /* 0x000000ff04047287 */ /* 0x000fc80008000000 */
[----:B------:R-:W-:Y:S01]  /*2ec0*/  ULEA UR4, UR4, UR37, 0x3 ;  /* 0x0000002504047291 */ /* 0x000fe2000f8e18ff */
[----:B-1----:R-:W-:-:S04]  /*2ed0*/  LOP3.LUT R3, R12, UR7, RZ, 0x3c, !PT ;  /* 0x000000070c037c12 */ /* 0x002fc8000f8e3cff */
[----:B------:R-:W-:-:S04]  /*2ee0*/  SHF.L.U32 R0, R3, 0x1f, RZ ;  /* 0x0000001f03007819 */ /* 0x000fc800000006ff */
[----:B------:R-:W1:Y:S02]  /*2ef0*/  SYNCS.PHASECHK.TRANS64 P0, [UR4+0x100], R0 ;  /* 0x00010000ff0075a7 */ /* 0x000e640008001004 */
[----:B-1----:R-:W-:Y:S05]  /*2f00*/  @P0 EXIT ;  /* 0x000000000000094d */ /* 0x002fea0003800000 */
[----:B------:R-:W-:Y:S02]  /*2f10*/  SHF.L.U32 R3, R3, 0x1f, RZ ;  /* 0x0000001f03037819 */ /* 0x000fe400000006ff */
[----:B------:R-:W-:-:S07]  /*2f20*/  MOV R0, UR4 ;  /* 0x0000000400007c02 */ /* 0x000fce0008000f00 */
.L_x_56:
[----:B-1----:R1:W2:Y:S02]  /*2f30*/  SYNCS.PHASECHK.TRANS64.TRYWAIT P0, [R0+URZ+0x100], R3 ;  /* 0x00010003000075a7 */ /* 0x0022a400080011ff */
[----:B--2---:R-:W-:Y:S05]  /*2f40*/  @!P0 NANOSLEEP.SYNCS 0x989680 ;  /* 0x009896800000895d */ /* 0x004fea0003900000 */
[----:B------:R-:W2:Y:S02]  /*2f50*/  @!P0 SYNCS.PHASECHK.TRANS64 P0, [R0+URZ+0x100], R3 ;  /* 0x00010003000085a7 */ /* 0x000ea400080010ff */
[----:B--2---:R-:W-:Y:S05]  /*2f60*/  @P0 EXIT ;  /* 0x000000000000094d */ /* 0x004fea0003800000 */
[----:B------:R-:W-:Y:S05]  /*2f70*/  BRA `(.L_x_56) ;  /* 0xfffffffc00ec7947 */ /* 0x000fea000383ffff */
.L_x_49:
[----:B------:R-:W-:-:S09]  /*2f80*/  UISETP.NE.AND UP0, UPT, UR8, URZ, UPT ;  /* 0x000000ff0800728c */ /* 0x000fd2000bf05270 */
[----:B------:R-:W-:Y:S05]  /*2f90*/  BRA.U UP0, `(.L_x_57) ;  /* 0x0000000d007c7547 */ /* 0x000fea000b800000 */
[----:B------:R-:W-:Y:S01]  /*2fa0*/  UMOV UR4, 0x40 ;  /* 0x0000004000047882 */ /* 0x000fe20000000000 */
[----:B------:R-:W-:Y:S01]  /*2fb0*/  NOP ;  /* 0x0000000000007918 */ /* 0x000fe20000000000 */
[----:B------:R-:W-:Y:S01]  /*2fc0*/  ULEA UR4, UR37, UR4, 0x18 ;  /* 0x0000000425047291 */ /* 0x000fe2000f8ec0ff */
[----:B------:R-:W-:Y:S02]  /*2fd0*/  UMOV UR5, 0x400 ;  /* 0x0000040000057882 */ /* 0x000fe40000000000 */
[----:B------:R-:W-:-:S06]  /*2fe0*/  ULEA UR37, UR37, UR5, 0x18 ;  /* 0x0000000525257291 */ /* 0x000fcc000f8ec0ff */
[----:B------:R-:W1:Y:S02]  /*2ff0*/  LDS.U8 R0, [UR4+0x1c] ;  /* 0x00001c04ff007984 */ /* 0x000e640008000000 */
[----:B-1----:R-:W-:-:S13]  /*3000*/  ISETP.NE.AND P0, PT, R0, RZ, PT ;  /* 0x000000ff0000720c */ /* 0x002fda0003f05270 */
[----:B------:R-:W-:Y:S05]  /*3010*/  @P0 BRA `(.L_x_58) ;  /* 0x0000000000580947 */ /* 0x000fea0003800000 */
[----:B------:R-:W-:-:S13]  /*3020*/  ELECT P0, URZ, PT ;  /* 0x0000000000ff782f */ /* 0x000fda0003800000 */
[----:B------:R-:W-:Y:S05]  /*3030*/  @!P0 BRA `(.L_x_59) ;  /* 0x0000000000608947 */ /* 0x000fea0003800000 */
[----:B------:R-:W-:Y:S01]  /*3040*/  UMOV UR5, 0x10 ;  /* 0x0000001000057882 */ /* 0x000fe20000000000 */
[----:B------:R-:W-:Y:S01]  /*3050*/  HFMA2 R0, -RZ, RZ, 0, 5.9604644775390625e-08 ;  /* 0x00000001ff007431 */ /* 0x000fe200000001ff */
[----:B------:R-:W-:-:S03]  /*3060*/  MOV R2, 0xffff ;  /* 0x0000ffff00027802 */ /* 0x000fc60000000f00 */
[----:B------:R-:W-:Y:S04]  /*3070*/  DEPBAR.LE SB1, 0x36 ;  /* 0x00009d800000791a */ /* 0x000fe80000000000 */
[----:B------:R-:W1:Y:S02]  /*3080*/  UTCATOMSWS.FIND_AND_SET.ALIGN UP0, UR5, UR5 ;  /* 0x00000005000575e3 */ /* 0x000e640008000800 */
[----:B-1----:R-:W-:Y:S01]  /*3090*/  MOV R3, UR5 ;  /* 0x0000000500037c02 */ /* 0x002fe20008000f00 */
[----:B------:R-:W-:Y:S06]  /*30a0*/  BRA.U UP0, `(.L_x_60) ;  /* 0x0000000100187547 */ /* 0x000fec000b800000 */
.L_x_61:
[----:B------:R-:W-:Y:S05]  /*30b0*/  NANOSLEEP 0x64 ;  /* 0x000000640000795d */ /* 0x000fea0003800000 */
[----:B------:R-:W-:-:S05]  /*30c0*/  UMOV UR5, 0x10 ;  /* 0x0000001000057882 */ /* 0x000fca0000000000 */
[----:B------:R-:W-:Y:S04]  /*30d0*/  DEPBAR.LE SB1, 0x36 ;  /* 0x00009d800000791a */ /* 0x000fe80000000000 */
[----:B------:R-:W1:Y:S02]  /*30e0*/  UTCATOMSWS.FIND_AND_SET.ALIGN UP0, UR5, UR5 ;  /* 0x00000005000575e3 */ /* 0x000e640008000800 */
[----:B-1----:R-:W-:Y:S01]  /*30f0*/  MOV R3, UR5 ;  /* 0x0000000500037c02 */ /* 0x002fe20008000f00 */
[----:B------:R-:W-:Y:S05]  /*3100*/  BRA.U !UP0, `(.L_x_61) ;  /* 0xfffffffd08e87547 */ /* 0x000fea000b83ffff */
.L_x_60:
[-C--:B------:R-:W-:Y:S02]  /*3110*/  SHF.L.U32 R2, R2, R3.reuse, RZ ;  /* 0x0000000302027219 */ /* 0x080fe400000006ff */
[----:B------:R-:W-:Y:S01]  /*3120*/  SHF.L.U32 R0, R0, R3, RZ ;  /* 0x0000000300007219 */ /* 0x000fe200000006ff */
[----:B------:R-:W-:Y:S02]  /*3130*/  IMAD.SHL.U32 R3, R3, 0x20, RZ ;  /* 0x0000002003037824 */ /* 0x000fe400078e00ff */
[----:B------:R1:W-:Y:S04]  /*3140*/  ATOMS.OR RZ, [UR4+0x14], R2 ;  /* 0x00001402ffff798c */ /* 0x0003e8000b000004 */
[----:B------:R1:W-:Y:S04]  /*3150*/  ATOMS.OR RZ, [UR4+0x18], R0 ;  /* 0x00001800ffff798c */ /* 0x0003e8000b000004 */
[----:B------:R1:W-:Y:S01]  /*3160*/  STS [UR37+0x1a0], R3 ;  /* 0x0001a003ff007988 */ /* 0x0003e20008000825 */
[----:B------:R-:W-:Y:S05]  /*3170*/  BRA `(.L_x_59) ;  /* 0x0000000000107947 */ /* 0x000fea0003800000 */
.L_x_58:
[----:B------:R-:W-:Y:S02]  /*3180*/  MOV R0, 0xffffffff ;  /* 0xffffffff00007802 */ /* 0x000fe40000000f00 */
[----:B------:R-:W-:-:S03]  /*3190*/  MOV R2, 0x31c0 ;  /* 0x000031c000027802 */ /* 0x000fc60000000f00 */
[----:B------:R1:W-:Y:S04]  /*31a0*/  STS [UR37+0x1a0], R0 ;  /* 0x0001a000ff007988 */ /* 0x0003e80008000825 */
[----:B-1-3-5:R-:W-:Y:S05]  /*31b0*/  CALL.REL.NOINC `($__internal_1_$__cuda_sm10x_tcgen05_guardrail_trap_phase_invalid_during_alloc) ;  /* 0x000000ac00e47944 */ /* 0x02afea0003c00000 */
.L_x_59:
[----:B------:R-:W-:Y:S05]  /*31c0*/  WARPSYNC.ALL ;  /* 0x0000000000007948 */ /* 0x000fea0003800000 */
[----:B------:R-:W2:Y:S01]  /*31d0*/  S2UR UR6, SR_CgaCtaId ;  /* 0x00000000000679c3 */ /* 0x000ea20000008800 */
[----:B------:R-:W-:Y:S01]  /*31e0*/  UMOV UR4, 0x400 ;  /* 0x0000040000047882 */ /* 0x000fe20000000000 */
[----:B------:R-:W-:-:S06]  /*31f0*/  NOP ;  /* 0x0000000000007918 */ /* 0x000fcc0000000000 */
[----:B------:R-:W-:Y:S06]  /*3200*/  BAR.ARV 0x6, 0xa0 ;  /* 0x0182800000007b1d */ /* 0x000fec0000002000 */
[----:B------:R-:W4:Y:S01]  /*3210*/  LDCU UR7, c[0x0][0x38c] ;  /* 0x00007180ff0777ac */ /* 0x000f220008000800 */
[----:B------:R-:W-:Y:S01]  /*3220*/  IMAD.MOV.U32 R11, RZ, RZ, 0x1 ;  /* 0x00000001ff0b7424 */ /* 0x000fe200078e00ff */
[----:B------:R-:W-:Y:S01]  /*3230*/  CS2R R8, SRZ ;  /* 0x0000000000087805 */ /* 0x000fe2000001ff00 */
[----:B------:R-:W-:Y:S01]  /*3240*/  IMAD.MOV.U32 R10, RZ, RZ, RZ ;  /* 0x000000ffff0a7224 */ /* 0x000fe200078e00ff */
[----:B------:R-:W-:Y:S01]  /*3250*/  UMOV UR18, URZ ;  /* 0x000000ff00127c82 */ /* 0x000fe20008000000 */
[----:B------:R-:W-:Y:S01]  /*3260*/  UMOV UR17, URZ ;  /* 0x000000ff00117c82 */ /* 0x000fe20008000000 */
[----:B------:R-:W-:Y:S01]  /*3270*/  UMOV UR22, 0x0 ;  /* 0x0000000000167882 */ /* 0x000fe20000000000 */
[----:B------:R-:W-:Y:S01]  /*3280*/  UMOV UR23, 0x8200010 ;  /* 0x0820001000177882 */ /* 0x000fe20000000000 */
[----:B------:R-:W-:Y:S01]  /*3290*/  UMOV UR20, 0x0 ;  /* 0x0000000000147882 */ /* 0x000fe20000000000 */
[----:B------:R-:W-:Y:S01]  /*32a0*/  UMOV UR21, 0x8200010 ;  /* 0x0820001000157882 */ /* 0x000fe20000000000 */
[----:B--2---:R-:W-:Y:S01]  /*32b0*/  ULEA UR6, UR6, UR4, 0x18 ;  /* 0x0000000406067291 */ /* 0x004fe2000f8ec0ff */
[----:B------:R-:W2:Y:S03]  /*32c0*/  LDCU UR4, c[0x0][0x38c] ;  /* 0x00007180ff0477ac */ /* 0x000ea60008000800 */
[----:B------:R-:W-:-:S02]  /*32d0*/  UIADD3 UR11, UPT, UPT, UR6, 0x8400, URZ ;  /* 0x00008400060b7890 */ /* 0x000fc4000fffe0ff */
[----:B----4-:R-:W-:-:S03]  /*32e0*/  UIADD3 UR7, UPT, UPT, UR7, 0x3f, URZ ;  /* 0x0000003f07077890 */ /* 0x010fc6000fffe0ff */
[----:B-1----:R-:W1:Y:S01]  /*32f0*/  LDS R0, [UR6+0x1a0] ;  /* 0x0001a006ff007984 */ /* 0x002e620008000800 */
[----:B------:R-:W-:Y:S02]  /*3300*/  UIADD3 UR12, UPT, UPT, UR6, 0x20400, URZ ;  /* 0x00020400060c7890 */ /* 0x000fe4000fffe0ff */
[----:B------:R-:W-:Y:S02]  /*3310*/  USHF.R.S32.HI UR5, URZ, 0x1f, UR7 ;  /* 0x0000001fff057899 */ /* 0x000fe40008011407 */
[----:B------:R-:W-:Y:S02]  /*3320*/  USHF.R.U32.HI UR11, URZ, 0x4, UR11 ;  /* 0x00000004ff0b7899 */ /* 0x000fe4000801160b */
[----:B------:R-:W-:Y:S02]  /*3330*/  ULEA.HI UR5, UR5, UR7, URZ, 0x6 ;  /* 0x0000000705057291 */ /* 0x000fe4000f8f30ff */
[----:B------:R-:W-:Y:S02]  /*3340*/  USHF.R.U32.HI UR12, URZ, 0x4, UR12 ;  /* 0x00000004ff0c7899 */ /* 0x000fe4000801160c */
[----:B------:R-:W-:-:S02]  /*3350*/  USHF.R.S32.HI UR5, URZ, 0x6, UR5 ;  /* 0x00000006ff057899 */ /* 0x000fc40008011405 */
[----:B------:R-:W-:Y:S02]  /*3360*/  ULOP3.LUT UR11, UR11, 0x3fff, URZ, 0xc0, !UPT ;  /* 0x00003fff0b0b7892 */ /* 0x000fe4000f8ec0ff */
[----:B------:R-:W-:Y:S02]  /*3370*/  UISETP.LT.AND UP0, UPT, UR5, 0x1, UPT ;  /* 0x000000010500788c */ /* 0x000fe4000bf01270 */
[----:B------:R-:W-:Y:S02]  /*3380*/  ULOP3.LUT UR12, UR12, 0x3fff, URZ, 0xc0, !UPT ;  /* 0x00003fff0c0c7892 */ /* 0x000fe4000f8ec0ff */
[----:B------:R-:W-:Y:S02]  /*3390*/  USEL UR10, UR5, 0x1, !UP0 ;  /* 0x00000001050a7887 */ /* 0x000fe4000c000000 */
[----:B------:R-:W-:Y:S02]  /*33a0*/  ULOP3.LUT UR11, UR11, 0x10000, URZ, 0xfc, !UPT ;  /* 0x000100000b0b7892 */ /* 0x000fe4000f8efcff */
[----:B------:R-:W-:-:S02]  /*33b0*/  ULOP3.LUT UR12, UR12, 0x10000, URZ, 0xfc, !UPT ;  /* 0x000100000c0c7892 */ /* 0x000fc4000f8efcff */
[----:B------:R-:W-:Y:S02]  /*33c0*/  UIADD3 UR10, UPT, UPT, -UR10, URZ, URZ ;  /* 0x000000ff0a0a7290 */ /* 0x000fe4000fffe1ff */
[----:B--2---:R-:W-:Y:S01]  /*33d0*/  UISETP.GE.AND UP3, UPT, UR4, 0x1, UPT ;  /* 0x000000010400788c */ /* 0x004fe2000bf66270 */
[----:B-1----:R-:W-:-:S15]  /*33e0*/  R2UR UR19, R0 ;  /* 0x00000000001372ca */ /* 0x002fde00000e0000 */
.L_x_68:
[----:B------:R-:W-:Y:S02]  /*33f0*/  LEA R0, R10, UR6, 0x3 ;  /* 0x000000060a007c11 */ /* 0x000fe4000f8e18ff */
[----:B------:R-:W-:Y:S02]  /*3400*/  SHF.L.U32 R5, R9, 0x1f, RZ ;  /* 0x0000001f09057819 */ /* 0x000fe400000006ff */
[----:B------:R-:W-:Y:S01]  /*3410*/  PLOP3.LUT P0, PT, PT, PT, UP3, 0x80, 0x8 ;  /* 0x000000000008781c */ /* 0x000fe20003f0f038 */
[----:B------:R-:W-:Y:S01]  /*3420*/  VIADD R3, R0, 0x100 ;  /* 0x0000010000037836 */ /* 0x000fe20000000000 */
[----:B-1----:R-:W1:Y:S02]  /*3430*/  SYNCS.PHASECHK.TRANS64.TRYWAIT P1, [R0+URZ+0xf0], R5 ;  /* 0x0000f005000075a7 */ /* 0x002e6400080211ff */
[----:B-1--4-:R-:W-:Y:S09]  /*3440*/  @!P1 BRA `(.L_x_62) ;  /* 0x000000a400e09947 */ /* 0x012ff20003800000 */
.L_x_337:
[----:B------:R-:W-:Y:S01]  /*3450*/  LEA R4, R10, UR6, 0x4 ;  /* 0x000000060a047c11 */ /* 0x000fe2000f8e20ff */
[----:B------:R-:W-:Y:S01]  /*3460*/  @UP3 ULEA UR4, UR17, UR6, 0x3 ;  /* 0x0000000611043291 */ /* 0x000fe2000f8e18ff */
[----:B------:R-:W-:Y:S01]  /*3470*/  PLOP3.LUT P2, PT, PT, PT, PT, 0x80, 0x8 ;  /* 0x000000000008781c */ /* 0x000fe20003f4f070 */
[----:B------:R-:W-:Y:S01]  /*3480*/  ULEA UR8, UR18, UR6, 0x3 ;  /* 0x0000000612087291 */ /* 0x000fe2000f8e18ff */
[----:B------:R-:W-:Y:S01]  /*3490*/  PRMT R3, RZ, 0x654, R3 ;  /* 0x00000654ff037816 */ /* 0x000fe20000000003 */
[----:B------:R-:W-:Y:S01]  /*34a0*/  ULEA UR9, UR18, UR19, 0x7 ;  /* 0x0000001312097291 */ /* 0x000fe2000f8e38ff */
[----:B-1----:R-:W1:Y:S01]  /*34b0*/  LDS.128 R4, [R4+0x180] ;  /* 0x0001800004047984 */ /* 0x002e620000000c00 */
[----:B------:R-:W-:Y:S02]  /*34c0*/  @P0 SHF.L.U32 R2, R8, 0x1f, RZ ;  /* 0x0000001f08020819 */ /* 0x000fe400000006ff */
[----:B------:R-:W-:Y:S01]  /*34d0*/  SHF.L.U32 R0, R11, 0x1f, RZ ;  /* 0x0000001f0b007819 */ /* 0x000fe200000006ff */
[----:B------:R-:W-:Y:S01]  /*34e0*/  @!PT LDS RZ, [RZ] ;  /* 0x00000000fffff984 */ /* 0x000fe20000000800 */
[----:B------:R-:W-:Y:S01]  /*34f0*/  @!PT LDS RZ, [RZ] ;  /* 0x00000000fffff984 */ /* 0x000fe20000000800 */
[----:B------:R-:W-:Y:S01]  /*3500*/  @!PT LDS RZ, [RZ] ;  /* 0x00000000fffff984 */ /* 0x000fe20000000800 */
[----:B------:R-:W-:Y:S01]  /*3510*/  @!PT LDS RZ, [RZ] ;  /* 0x00000000fffff984 */ /* 0x000fe20000000800 */
[----:B------:R2:W-:Y:S06]  /*3520*/  MEMBAR.ALL.CTA ;  /* 0x0000000000007992 */ /* 0x0005ec0000008000 */
[----:B--2---:R-:W2:Y:S02]  /*3530*/  FENCE.VIEW.ASYNC.S ;  /* 0x00000000000073c6 */ /* 0x004ea40000000000 */
[----:B--2---:R2:W-:Y:S01]  /*3540*/  SYNCS.ARRIVE.TRANS64.RED.A1T0 RZ, [R3+URZ], RZ ;  /* 0x000000ff03ff79a7 */ /* 0x0045e200081004ff */
[----:B------:R2:W4:Y:S01]  /*3550*/  @P0 SYNCS.PHASECHK.TRANS64.TRYWAIT P2, [UR4], R2 ;  /* 0x00000002ff0005a7 */ /* 0x0005220008041104 */
[----:B-1----:R-:W-:Y:S01]  /*3560*/  LOP3.LUT P1, RZ, R6, 0x1, RZ, 0xc0, !PT ;  /* 0x0000000106ff7812 */ /* 0x002fe2000782c0ff */
[----:B------:R-:W1:Y:S02]  /*3570*/  SYNCS.PHASECHK.TRANS64.TRYWAIT P0, [UR8+0x130], R0 ;  /* 0x00013000ff0075a7 */ /* 0x000e640008001108 */
[----:B-12-4-:R-:W-:Y:S10]  /*3580*/  @!P0 BRA `(.L_x_63) ;  /* 0x000000a400a48947 */ /* 0x016ff40003800000 */
.L_x_339:
[----:B------:R-:W-:Y:S01]  /*3590*/  IADD3 R10, PT, PT, R10, 0x1, RZ ;  /* 0x000000010a0a7810 */ /* 0x000fe20007ffe0ff */
[----:B------:R-:W-:Y:S06]  /*35a0*/  BRA.U !UP3, `(.L_x_64) ;  /* 0x000000010b987547 */ /* 0x000fec000b800000 */
[----:B------:R-:W-:Y:S01]  /*35b0*/  UPLOP3.LUT UP4, UPT, UPT, UPT, UPT, 0x40, 0x4 ;  /* 0x000000000004789c */ /* 0x000fe20003f8e870 */
[----:B------:R-:W-:Y:S01]  /*35c0*/  UMOV UR16, UR10 ;  /* 0x0000000a00107c82 */ /* 0x000fe20008000000 */
[----:B------:R-:W-:Y:S01]  /*35d0*/  UMOV UR15, UR5 ;  /* 0x00000005000f7c82 */ /* 0x000fe20008000000 */
[----:B------:R-:W-:-:S08]  /*35e0*/  UMOV UR14, UR17 ;  /* 0x00000011000e7c82 */ /* 0x000fd00008000000 */
.L_x_67:
[----:B------:R-:W-:Y:S02]  /*35f0*/  UIADD3 UR16, UPT, UPT, UR16, 0x1, URZ ;  /* 0x0000000110107890 */ /* 0x000fe4000fffe0ff */
[----:B--2---:R-:W-:Y:S02]  /*3600*/  ULEA UR7, UR14, UR6, 0x3 ;  /* 0x000000060e077291 */ /* 0x004fe4000f8e18ff */
[----:B------:R-:W-:Y:S01]  /*3610*/  UISETP.NE.AND UP0, UPT, UR16, URZ, UPT ;  /* 0x000000ff1000728c */ /* 0x000fe2000bf05270 */
[----:B----4-:R-:W-:Y:S10]  /*3620*/  @P2 BRA `(.L_x_65) ;  /* 0x00000000000c2947 */ /* 0x010ff40003800000 */
[----:B-1----:R-:W-:Y:S04]  /*3630*/  SHF.L.U32 R3, R8, 0x1f, RZ ;  /* 0x0000001f08037819 */ /* 0x002fe800000006ff */
[----:B------:R-:W1:Y:S02]  /*3640*/  SYNCS.PHASECHK.TRANS64.TRYWAIT P0, [UR7], R3 ;  /* 0x00000003ff0075a7 */ /* 0x000e640008001107 */
[----:B-1----:R-:W-:Y:S05]  /*3650*/  @!P0 BRA `(.L_x_66) ;  /* 0x000000a400888947 */ /* 0x002fea0003800000 */
.L_x_65:
[----:B------:R-:W-:Y:S01]  /*3660*/  UISETP.NE.AND UP1, UPT, UR15, 0x1, UPT ;  /* 0x000000010f00788c */ /* 0x000fe2000bf25270 */
[----:B------:R-:W-:Y:S01]  /*3670*/  PLOP3.LUT P2, PT, PT, PT, PT, 0x80, 0x8 ;  /* 0x000000000008781c */ /* 0x000fe20003f4f070 */
[----:B------:R-:W-:Y:S02]  /*3680*/  UIADD3 UR17, UPT, UPT, UR14, 0x1, URZ ;  /* 0x000000010e117890 */ /* 0x000fe4000fffe0ff */
[----:B------:R-:W-:Y:S02]  /*3690*/  ULEA UR24, UR14, UR12, 0x9 ;  /* 0x0000000c0e187291 */ /* 0x000fe4000f8e48ff */
[----:B------:R-:W-:Y:S01]  /*36a0*/  UISETP.NE.AND UP2, UPT, UR17, 0xc, UPT ;  /* 0x0000000c1100788c */ /* 0x000fe2000bf45270 */
[----:B------:R-:W-:Y:S01]  /*36b0*/  PLOP3.LUT P0, PT, PT, PT, UP1, 0x80, 0x8 ;  /* 0x000000000008781c */ /* 0x000fe20003f0f018 */
[----:B------:R-:W-:Y:S02]  /*36c0*/  ULEA UR26, UR14, UR11, 0x9 ;  /* 0x0000000b0e1a7291 */ /* 0x000fe4000f8e48ff */
[----:B------:R-:W-:Y:S02]  /*36d0*/  USEL UR13, URZ, 0x1, UP2 ;  /* 0x00000001ff0d7887 */ /* 0x000fe40009000000 */
[----:B------:R-:W-:Y:S02]  /*36e0*/  USEL UR17, UR17, URZ, UP2 ;  /* 0x000000ff11117287 */ /* 0x000fe40009000000 */
[----:B------:R-:W-:Y:S02]  /*36f0*/  UIADD3 UR30, UPT, UPT, UR24, 0x2, URZ ;  /* 0x00000002181e7890 */ /* 0x000fe4000fffe0ff */
[----:B------:R-:W-:Y:S01]  /*3700*/  @UP1 ULEA UR4, UR17, UR6, 0x3 ;  /* 0x0000000611041291 */ /* 0x000fe2000f8e18ff */
[----:B------:R-:W-:Y:S01]  /*3710*/  LOP3.LUT R8, R8, UR13, RZ, 0x3c, !PT ;  /* 0x0000000d08087c12 */ /* 0x000fe2000f8e3cff */
[----:B------:R-:W-:Y:S02]  /*3720*/  UIADD3 UR28, UPT, UPT, UR26, 0x2, URZ ;  /* 0x000000021a1c7890 */ /* 0x000fe4000fffe0ff */
[----:B------:R-:W-:Y:S01]  /*3730*/  UIADD3 UR7, UPT, UPT, UR7, 0x60, URZ ;  /* 0x0000006007077890 */ /* 0x000fe2000fffe0ff */
[----:B-1----:R-:W-:Y:S01]  /*3740*/  @P0 SHF.L.U32 R0, R8, 0x1f, RZ ;  /* 0x0000001f08000819 */ /* 0x002fe200000006ff */
[----:B------:R-:W-:Y:S01]  /*3750*/  UMOV UR25, 0x80004020 ;  /* 0x8000402000197882 */ /* 0x000fe20000000000 */
[----:B------:R-:W-:Y:S01]  /*3760*/  UMOV UR27, 0x80004020 ;  /* 0x80004020001b7882 */ /* 0x000fe20000000000 */
[----:B------:R-:W-:Y:S01]  /*3770*/  UMOV UR31, 0x80004020 ;  /* 0x80004020001f7882 */ /* 0x000fe20000000000 */
[----:B------:R2:W4:Y:S01]  /*3780*/  @P0 SYNCS.PHASECHK.TRANS64.TRYWAIT P2, [UR4], R0 ;  /* 0x00000000ff0005a7 */ /* 0x0005220008041104 */
[----:B------:R-:W-:Y:S01]  /*3790*/  UIADD3 UR15, UPT, UPT, UR15, -0x1, URZ ;  /* 0xffffffff0f0f7890 */ /* 0x000fe2000fffe0ff */
[----:B------:R2:W-:Y:S01]  /*37a0*/  UTCQMMA gdesc[UR26], gdesc[UR24], tmem[UR9], tmem[UR22], idesc[UR23], UP4 ;  /* 0x00ff16181a0075ea */ /* 0x0005e2000a000309 */
[----:B------:R-:W-:Y:S01]  /*37b0*/  UPLOP3.LUT UP4, UPT, UPT, UPT, UPT, 0x80, 0x8 ;  /* 0x000000000008789c */ /* 0x000fe20003f8f070 */
[----:B------:R-:W-:Y:S01]  /*37c0*/  UMOV UR29, 0x80004020 ;  /* 0x80004020001d7882 */ /* 0x000fe20000000000 */
[----:B------:R-:W-:Y:S01]  /*37d0*/  UMOV UR14, UR17 ;  /* 0x00000011000e7c82 */ /* 0x000fe20008000000 */
[----:B------:R2:W-:Y:S01]  /*37e0*/  UTCQMMA gdesc[UR28], gdesc[UR30], tmem[UR9], tmem[UR20], idesc[UR21], UPT ;  /* 0x00ff141e1c0075ea */ /* 0x0005e2000b800309 */
[----:B------:R2:W-:Y:S01]  /*37f0*/  UTCBAR [UR7], URZ ;  /* 0x000000ff070073e9 */ /* 0x0005e200080000ff */
[----:B------:R-:W-:Y:S06]  /*3800*/  BRA.U UP0, `(.L_x_67) ;  /* 0xfffffffd00787547 */ /* 0x000fec000b83ffff */
.L_x_64:
[----:B------:R-:W-:Y:S01]  /*3810*/  UIADD3 UR18, UPT, UPT, UR18, 0x1, URZ ;  /* 0x0000000112127890 */ /* 0x000fe2000fffe0ff */
[C---:B------:R-:W-:Y:S01]  /*3820*/  ISETP.NE.AND P0, PT, R10.reuse, 0x2, PT ;  /* 0x000000020a00780c */ /* 0x040fe20003f05270 */
[----:B------:R-:W-:Y:S02]  /*3830*/  UIADD3 UR8, UPT, UPT, UR8, 0x110, URZ ;  /* 0x0000011008087890 */ /* 0x000fe4000fffe0ff */
[----:B------:R-:W-:Y:S01]  /*3840*/  UISETP.NE.AND UP0, UPT, UR18, 0x4, UPT ;  /* 0x000000041200788c */ /* 0x000fe2000bf05270 */
[----:B-12---:R-:W-:Y:S02]  /*3850*/  SEL R0, RZ, 0x1, P0 ;  /* 0x00000001ff007807 */ /* 0x006fe40000000000 */
[----:B------:R-:W-:Y:S01]  /*3860*/  SEL R10, R10, RZ, P0 ;  /* 0x000000ff0a0a7207 */ /* 0x000fe20000000000 */
[----:B------:R-:W-:Y:S01]  /*3870*/  USEL UR4, URZ, 0x1, UP0 ;  /* 0x00000001ff047887 */ /* 0x000fe20008000000 */
[----:B------:R-:W-:Y:S01]  /*3880*/  LOP3.LUT R9, R9, R0, RZ, 0x3c, !PT ;  /* 0x0000000009097212 */ /* 0x000fe200078e3cff */
[----:B------:R-:W-:Y:S01]  /*3890*/  USEL UR18, UR18, URZ, UP0 ;  /* 0x000000ff12127287 */ /* 0x000fe20008000000 */
[----:B------:R1:W-:Y:S03]  /*38a0*/  UTCBAR [UR8], URZ ;  /* 0x000000ff080073e9 */ /* 0x0003e600080000ff */
[----:B------:R-:W-:Y:S01]  /*38b0*/  LOP3.LUT R11, R11, UR4, RZ, 0x3c, !PT ;  /* 0x000000040b0b7c12 */ /* 0x000fe2000f8e3cff */
[----:B------:R-:W-:Y:S07]  /*38c0*/  @P1 BRA `(.L_x_68) ;  /* 0xfffffff800c81947 */ /* 0x000fee000383ffff */
[----:B------:R-:W2:Y:S01]  /*38d0*/  S2UR UR4, SR_CgaCtaId ;  /* 0x00000000000479c3 */ /* 0x000ea20000008800 */
[----:B------:R-:W-:Y:S01]  /*38e0*/  ELECT P0, URZ, PT ;  /* 0x0000000000ff782f */ /* 0x000fe20003800000 */
[----:B------:R-:W-:Y:S01]  /*38f0*/  IMAD.MOV.U32 R0, RZ, RZ, 0x1 ;  /* 0x00000001ff007424 */ /* 0x000fe200078e00ff */
[----:B------:R-:W-:Y:S01]  /*3900*/  UIADD3 UR6, UPT, UPT, UR6, 0x130, URZ ;  /* 0x0000013006067890 */ /* 0x000fe2000fffe0ff */
[----:B------:R-:W-:Y:S01]  /*3910*/  SHF.L.U32 R3, R11, 0x1f, RZ ;  /* 0x0000001f0b037819 */ /* 0x000fe200000006ff */
[----:B------:R-:W-:-:S03]  /*3920*/  UMOV UR5, 0x40 ;  /* 0x0000004000057882 */ /* 0x000fc60000000000 */
[----:B------:R-:W-:Y:S01]  /*3930*/  UVIRTCOUNT.DEALLOC.SMPOOL 0x80 ;  /* 0x000000800000784c */ /* 0x000fe20000000000 */
[----:B--2---:R-:W-:Y:S02]  /*3940*/  ULEA UR4, UR4, UR5, 0x18 ;  /* 0x0000000504047291 */ /* 0x004fe4000f8ec0ff */
[----:B------:R-:W-:-:S07]  /*3950*/  ULEA UR5, UR18, UR6, 0x3 ;  /* 0x0000000612057291 */ /* 0x000fce000f8e18ff */
[----:B------:R2:W-:Y:S02]  /*3960*/  @P0 STS.U8 [UR4+0x1c], R0 ;  /* 0x00001c00ff000988 */ /* 0x0005e40008000004 */
[----:B------:R-:W3:Y:S02]  /*3970*/  SYNCS.PHASECHK.TRANS64.TRYWAIT P0, [UR5], R3 ;  /* 0x00000003ff0075a7 */ /* 0x000ee40008001105 */
[----:B--23--:R-:W-:Y:S05]  /*3980*/  @!P0 BRA `(.L_x_69) ;  /* 0x000000a000d48947 */ /* 0x00cfea0003800000 */
.L_x_342:
[----:B------:R-:W-:-:S04]  /*3990*/  UIADD3 UR7, UPT, UPT, UR18, 0x1, URZ ;  /* 0x0000000112077890 */ /* 0x000fc8000fffe0ff */
[----:B------:R-:W-:-:S04]  /*39a0*/  UISETP.NE.AND UP0, UPT, UR7, 0x4, UPT ;  /* 0x000000040700788c */ /* 0x000fc8000bf05270 */
[----:B-1----:R-:W-:Y:S02]  /*39b0*/  USEL UR8, URZ, 0x1, UP0 ;  /* 0x00000001ff087887 */ /* 0x002fe40008000000 */
[----:B------:R-:W-:-:S04]  /*39c0*/  USEL UR7, UR7, URZ, UP0 ;  /* 0x000000ff07077287 */ /* 0x000fc80008000000 */
[----:B------:R-:W-:Y:S01]  /*39d0*/  ULEA UR5, UR7, UR6, 0x3 ;  /* 0x0000000607057291 */ /* 0x000fe2000f8e18ff */
[----:B------:R-:W-:-:S04]  /*39e0*/  LOP3.LUT R2, R11, UR8, RZ, 0x3c, !PT ;  /* 0x000000080b027c12 */ /* 0x000fc8000f8e3cff */
[----:B--2---:R-:W-:-:S04]  /*39f0*/  SHF.L.U32 R3, R2, 0x1f, RZ ;  /* 0x0000001f02037819 */ /* 0x004fc800000006ff */
[----:B------:R-:W1:Y:S02]  /*3a00*/  SYNCS.PHASECHK.TRANS64.TRYWAIT P0, [UR5], R3 ;  /* 0x00000003ff0075a7 */ /* 0x000e640008001105 */
[----:B-1----:R-:W-:Y:S05]  /*3a10*/  @!P0 BRA `(.L_x_70) ;  /* 0x000000a000c88947 */ /* 0x002fea0003800000 */
.L_x_344:
        /* <DEDUP_REMOVED lines=9> */
.L_x_346:
[----:B------:R-:W-:-:S04]  /*3ab0*/  UIADD3 UR7, UPT, UPT, UR7, 0x1, URZ ;  /* 0x0000000107077890 */ /* 0x000fc8000fffe0ff */
[----:B------:R-:W-:-:S04]  /*3ac0*/  UISETP.NE.AND UP0, UPT, UR7, 0x4, UPT ;  /* 0x000000040700788c */ /* 0x000fc8000bf05270 */
[----:B------:R-:W-:Y:S02]  /*3ad0*/  USEL UR5, URZ, 0x1, UP0 ;  /* 0x00000001ff057887 */ /* 0x000fe40008000000 */
[----:B------:R-:W-:-:S04]  /*3ae0*/  USEL UR7, UR7, URZ, UP0 ;  /* 0x000000ff07077287 */ /* 0x000fc80008000000 */
[----:B------:R-:W-:Y:S01]  /*3af0*/  ULEA UR7, UR7, UR6, 0x3 ;  /* 0x0000000607077291 */ /* 0x000fe2000f8e18ff */
[----:B-1----:R-:W-:-:S04]  /*3b00*/  LOP3.LUT R3, R2, UR5, RZ, 0x3c, !PT ;  /* 0x0000000502037c12 */ /* 0x002fc8000f8e3cff */
[----:B------:R-:W-:-:S04]  /*3b10*/  SHF.L.U32 R3, R3, 0x1f, RZ ;  /* 0x0000001f03037819 */ /* 0x000fc800000006ff */
[----:B------:R-:W1:Y:S02]  /*3b20*/  SYNCS.PHASECHK.TRANS64.TRYWAIT P0, [UR7], R3 ;  /* 0x00000003ff0075a7 */ /* 0x000e640008001107 */
[----:B-1----:R-:W-:Y:S05]  /*3b30*/  @!P0 BRA `(.L_x_72) ;  /* 0x000000a000b08947 */ /* 0x002fea0003800000 */
.L_x_348:
[----:B------:R-:W-:Y:S01]  /*3b40*/  NOP ;  /* 0x0000000000007918 */ /* 0x000fe20000000000 */
[----:B-1----:R-:W1:Y:S01]  /*3b50*/  LDS R0, [UR4+0x14] ;  /* 0x00001404ff007984 */ /* 0x002e620008000800 */
[----:B------:R-:W-:Y:S01]  /*3b60*/  ULOP3.LUT UR6, UR19, 0xffff, URZ, 0xc0, !UPT ;  /* 0x0000ffff13067892 */ /* 0x000fe2000f8ec0ff */
[----:B------:R-:W-:Y:S01]  /*3b70*/  UMOV UR8, 0xffff ;  /* 0x0000ffff00087882 */ /* 0x000fe20000000000 */
[----:B------:R-:W-:Y:S02]  /*3b80*/  UMOV UR5, 0x1 ;  /* 0x0000000100057882 */ /* 0x000fe40000000000 */
[----:B------:R-:W-:-:S04]  /*3b90*/  USHF.R.U32.HI UR6, URZ, 0x5, UR6 ;  /* 0x00000005ff067899 */ /* 0x000fc80008011606 */
[----:B------:R-:W-:Y:S02]  /*3ba0*/  USHF.L.U32 UR8, UR8, UR6, URZ ;  /* 0x0000000608087299 */ /* 0x000fe400080006ff */
[----:B------:R-:W-:-:S04]  /*3bb0*/  USHF.L.U32 UR5, UR5, UR6, URZ ;  /* 0x0000000605057299 */ /* 0x000fc800080006ff */
[----:B-1----:R-:W-:-:S04]  /*3bc0*/  LOP3.LUT R0, R0, UR8, RZ, 0xc0, !PT ;  /* 0x0000000800007c12 */ /* 0x002fc8000f8ec0ff */
[----:B------:R-:W-:-:S13]  /*3bd0*/  ISETP.NE.AND P0, PT, R0, UR8, PT ;  /* 0x0000000800007c0c */ /* 0x000fda000bf05270 */
[----:B------:R-:W-:Y:S05]  /*3be0*/  @P0 BRA `(.L_x_73) ;  /* 0x0000000000580947 */ /* 0x000fea0003800000 */
[----:B------:R-:W1:Y:S02]  /*3bf0*/  LDS R0, [UR4+0x18] ;  /* 0x00001804ff007984 */ /* 0x000e640008000800 */
[----:B-1----:R-:W-:-:S04]  /*3c00*/  LOP3.LUT R0, R0, UR5, RZ, 0xc0, !PT ;  /* 0x0000000500007c12 */ /* 0x002fc8000f8ec0ff */
[----:B------:R-:W-:-:S13]  /*3c10*/  ISETP.NE.AND P0, PT, R0, UR5, PT ;  /* 0x0000000500007c0c */ /* 0x000fda000bf05270 */
[----:B------:R-:W-:Y:S05]  /*3c20*/  @P0 BRA `(.L_x_74) ;  /* 0x00000000003c0947 */ /* 0x000fea0003800000 */
[----:B------:R-:W1:Y:S01]  /*3c30*/  S2R R2, SR_LANEID ;  /* 0x0000000000027919 */ /* 0x000e620000000000 */
[----:B------:R-:W-:Y:S01]  /*3c40*/  ULOP3.LUT UR8, URZ, UR8, URZ, 0x33, !UPT ;  /* 0x00000008ff087292 */ /* 0x000fe2000f8e33ff */
[----:B------:R-:W-:Y:S01]  /*3c50*/  LOP3.LUT R4, RZ, UR5, RZ, 0x33, !PT ;  /* 0x00000005ff047c12 */ /* 0x000fe2000f8e33ff */
[----:B------:R-:W-:Y:S02]  /*3c60*/  VOTEU.ANY UR7, UPT, PT ;  /* 0x0000000000077886 */ /* 0x000fe400038e0100 */
[----:B------:R-:W-:Y:S01]  /*3c70*/  UFLO.U32 UR7, UR7 ;  /* 0x00000007000772bd */ /* 0x000fe200080e0000 */
[----:B------:R-:W2:Y:S01]  /*3c80*/  REDUX UR5, R4 ;  /* 0x00000000040573c4 */ /* 0x000ea20000000000 */
[----:B------:R-:W-:-:S06]  /*3c90*/  IMAD.U32 R0, RZ, RZ, UR8 ;  /* 0x00000008ff007e24 */ /* 0x000fcc000f8e00ff */
[----:B------:R3:W-:Y:S01]  /*3ca0*/  UTCATOMSWS.AND URZ, UR8 ;  /* 0x0000000800ff79e3 */ /* 0x0007e20008000000 */
[----:B------:R-:W4:Y:S01]  /*3cb0*/  REDUX UR6, R0 ;  /* 0x00000000000673c4 */ /* 0x000f220000000000 */
[----:B-1----:R-:W-:Y:S01]  /*3cc0*/  ISETP.EQ.U32.AND P0, PT, R2, UR7, PT ;  /* 0x0000000702007c0c */ /* 0x002fe2000bf02070 */
[----:B--2---:R-:W-:Y:S01]  /*3cd0*/  IMAD.U32 R2, RZ, RZ, UR5 ;  /* 0x00000005ff027e24 */ /* 0x004fe2000f8e00ff */
[----:B----4-:R-:W-:-:S11]  /*3ce0*/  MOV R3, UR6 ;  /* 0x0000000600037c02 */ /* 0x010fd60008000f00 */
[----:B------:R3:W-:Y:S04]  /*3cf0*/  @P0 ATOMS.AND RZ, [UR4+0x14], R3 ;  /* 0x00001403ffff098c */ /* 0x0007e8000a800004 */
[----:B------:R3:W-:Y:S01]  /*3d00*/  @P0 ATOMS.AND RZ, [UR4+0x18], R2 ;  /* 0x00001802ffff098c */ /* 0x0007e2000a800004 */
[----:B------:R-:W-:Y:S05]  /*3d10*/  BRA `(.L_x_75) ;  /* 0x0000000000147947 */ /* 0x000fea0003800000 */
.L_x_74:
[----:B------:R-:W-:Y:S02]  /*3d20*/  MOV R2, 0x3d40 ;  /* 0x00003d4000027802 */ /* 0x000fe40000000f00 */
[----:B----45:R-:W-:Y:S05]  /*3d30*/  CALL.REL.NOINC `($__internal_0_$__cuda_sm10x_tcgen05_guardrail_trap_col_being_dealloced_not_returned_by_alloc) ;  /* 0x000000a000f87944 */ /* 0x030fea0003c00000 */
[----:B------:R-:W-:Y:S05]  /*3d40*/  BRA `(.L_x_75) ;  /* 0x0000000000087947 */ /* 0x000fea0003800000 */
.L_x_73:
[----:B------:R-:W-:Y:S02]  /*3d50*/  MOV R2, 0x3d70 ;  /* 0x00003d7000027802 */ /* 0x000fe40000000f00 */
[----:B----45:R-:W-:Y:S05]  /*3d60*/  CALL.REL.NOINC `($__internal_2_$__cuda_sm10x_tcgen05_guardrail_trap_unallocated_columns_being_dealloced) ;  /* 0x000000a400047944 */ /* 0x030fea0003c00000 */
.L_x_75:
[----:B------:R-:W-:Y:S01]  /*3d70*/  NOP ;  /* 0x0000000000007918 */ /* 0x000fe20000000000 */
[----:B---3--:R-:W-:Y:S05]  /*3d80*/  EXIT ;  /* 0x000000000000794d */ /* 0x008fea0003800000 */
.L_x_57:
[----:B------:R-:W-:-:S09]  /*3d90*/  UISETP.NE.OR UP3, UPT, UR8, 0x3, UP3 ;  /* 0x000000030800788c */ /* 0x000fd20009f65670 */
[----:B------:R-:W-:Y:S05]  /*3da0*/  BRA.U UP3, `(.L_x_76) ;  /* 0x0000000d03407547 */ /* 0x000fea000b800000 */
[----:B------:R-:W1:Y:S01]  /*3db0*/  LDC R0, c[0x0][0xb30] ;  /* 0x0002cc00ff007b82 */ /* 0x000e620000000800 */
[----:B------:R-:W2:Y:S01]  /*3dc0*/  LDCU.64 UR8, c[0x0][0x888] ;  /* 0x00011100ff0877ac */ /* 0x000ea20008000a00 */
[----:B------:R-:W-:Y:S02]  /*3dd0*/  HFMA2 R29, -RZ, RZ, 0, 0 ;  /* 0x00000000ff1d7431 */ /* 0x000fe400000001ff */
[----:B------:R-:W-:Y:S01]  /*3de0*/  IMAD.MOV.U32 R31, RZ, RZ, 0x1 ;  /* 0x00000001ff1f7424 */ /* 0x000fe200078e00ff */
[----:B------:R-:W-:Y:S01]  /*3df0*/  MOV R27, 0x2000 ;  /* 0x00002000001b7802 */ /* 0x000fe20000000f00 */
[----:B------:R-:W4:Y:S01]  /*3e00*/  LDCU.64 UR4, c[0x0][0x890] ;  /* 0x00011200ff0477ac */ /* 0x000f220008000a00 */
[----:B------:R-:W-:Y:S01]  /*3e10*/  IMAD.MOV.U32 R30, RZ, RZ, RZ ;  /* 0x000000ffff1e7224 */ /* 0x000fe200078e00ff */
[----:B------:R-:W3:Y:S01]  /*3e20*/  LDC R25, c[0x0][0x370] ;  /* 0x0000dc00ff197b82 */ /* 0x000ee20000000800 */
[----:B------:R-:W-:Y:S01]  /*3e30*/  UMOV UR7, 0x400 ;  /* 0x0000040000077882 */ /* 0x000fe20000000000 */
[----:B------:R-:W-:-:S02]  /*3e40*/  UPLOP3.LUT UP0, UPT, UPT, UPT, UPT, 0x40, 0x4 ;  /* 0x000000000004789c */ /* 0x000fc40003f0e870 */
[----:B------:R-:W-:-:S04]  /*3e50*/  ULEA UR7, UR37, UR7, 0x18 ;  /* 0x0000000725077291 */ /* 0x000fc8000f8ec0ff */
[----:B------:R-:W3:Y:S01]  /*3e60*/  LDC R2, c[0x0][0xb0c] ;  /* 0x0002c300ff027b82 */ /* 0x000ee20000000800 */
[----:B------:R-:W-:Y:S02]  /*3e70*/  UIADD3 UR13, UPT, UPT, UR7, 0xc8, URZ ;  /* 0x000000c8070d7890 */ /* 0x000fe4000fffe0ff */
[----:B--2---:R-:W-:Y:S02]  /*3e80*/  UISETP.NE.U32.AND UP2, UPT, UR8, URZ, UPT ;  /* 0x000000ff0800728c */ /* 0x004fe4000bf45070 */
[----:B------:R-:W-:Y:S02]  /*3e90*/  UIADD3 UR17, UPT, UPT, UR7, 0xc0, URZ ;  /* 0x000000c007117890 */ /* 0x000fe4000fffe0ff */
[----:B----4-:R-:W-:Y:S01]  /*3ea0*/  UISETP.NE.U32.AND UP3, UPT, UR4, URZ, UPT ;  /* 0x000000ff0400728c */ /* 0x010fe2000bf65070 */
[----:B------:R-:W2:Y:S01]  /*3eb0*/  LDC R24, c[0x0][0xb20] ;  /* 0x0002c800ff187b82 */ /* 0x000ea20000000800 */
[----:B-1----:R-:W-:Y:S01]  /*3ec0*/  ISETP.NE.AND P1, PT, R0, 0x1, PT ;  /* 0x000000010000780c */ /* 0x002fe20003f25270 */
[----:B------:R-:W-:-:S02]  /*3ed0*/  UISETP.NE.AND.EX UP2, UPT, UR9, URZ, UPT, UP2 ;  /* 0x000000ff0900728c */ /* 0x000fc4000bf45320 */
[----:B------:R-:W-:Y:S02]  /*3ee0*/  UPRMT UR13, UR37, 0x654, UR13 ;  /* 0x00000654250d7896 */ /* 0x000fe4000800000d */
[----:B------:R-:W-:Y:S02]  /*3ef0*/  UISETP.NE.AND.EX UP3, UPT, UR5, URZ, UPT, UP3 ;  /* 0x000000ff0500728c */ /* 0x000fe4000bf65330 */
[----:B------:R-:W1:Y:S08]  /*3f00*/  LDC.64 R32, c[0x0][0x348] ;  /* 0x0000d200ff207b82 */ /* 0x000e700000000a00 */
[----:B------:R-:W4:Y:S08]  /*3f10*/  LDC.64 R16, c[0x0][0xb10] ;  /* 0x0002c400ff107b82 */ /* 0x000f300000000a00 */
[----:B------:R-:W1:Y:S08]  /*3f20*/  LDC.64 R6, c[0x0][0xb18] ;  /* 0x0002c600ff067b82 */ /* 0x000e700000000a00 */
[----:B------:R-:W1:Y:S08]  /*3f30*/  LDC.64 R4, c[0x0][0xb28] ;  /* 0x0002ca00ff047b82 */ /* 0x000e700000000a00 */
[----:B--23--:R-:W1:Y:S02]  /*3f40*/  LDC R26, c[0x0][0x374] ;  /* 0x0000dd00ff1a7b82 */ /* 0x00ce640000000800 */
.L_x_85:
[C---:B------:R-:W-:Y:S02]  /*3f50*/  LEA R0, R30.reuse, UR7, 0x3 ;  /* 0x000000071e007c11 */ /* 0x040fe4000f8e18ff */
[----:B------:R-:W-:Y:S02]  /*3f60*/  SHF.L.U32 R3, R29, 0x1f, RZ ;  /* 0x0000001f1d037819 */ /* 0x000fe400000006ff */
[----:B------:R-:W-:Y:S02]  /*3f70*/  LEA R20, R30, UR7, 0x4 ;  /* 0x000000071e147c11 */ /* 0x000fe4000f8e20ff */
[----:B--2---:R-:W2:Y:S02]  /*3f80*/  SYNCS.PHASECHK.TRANS64.TRYWAIT P0, [R0+URZ+0xf0], R3 ;  /* 0x0000f003000075a7 */ /* 0x004ea400080011ff */
[----:B--2---:R-:W-:Y:S05]  /*3f90*/  @!P0 BRA `(.L_x_77) ;  /* 0x0000009c00b08947 */ /* 0x004fea0003800000 */
.L_x_349:
[----:B------:R-:W-:Y:S01]  /*3fa0*/  ISETP.GE.AND P0, PT, R68, 0x1, PT ;  /* 0x000000014400780c */ /* 0x000fe20003f06270 */
[----:B------:R-:W3:Y:S01]  /*3fb0*/  LDS.128 R20, [R20+0x180] ;  /* 0x0001800014147984 */ /* 0x000ee20000000c00 */
[----:B--2---:R-:W-:Y:S01]  /*3fc0*/  VIADD R0, R0, 0x100 ;  /* 0x0000010000007836 */ /* 0x004fe20000000000 */
[----:B------:R-:W-:Y:S01]  /*3fd0*/  @!PT LDS RZ, [RZ] ;  /* 0x00000000fffff984 */ /* 0x000fe20000000800 */
[----:B------:R-:W-:Y:S01]  /*3fe0*/  @!PT LDS RZ, [RZ] ;  /* 0x00000000fffff984 */ /* 0x000fe20000000800 */
[----:B------:R-:W-:Y:S01]  /*3ff0*/  @!PT LDS RZ, [RZ] ;  /* 0x00000000fffff984 */ /* 0x000fe20000000800 */
[----:B------:R-:W-:Y:S01]  /*4000*/  @!PT LDS RZ, [RZ] ;  /* 0x00000000fffff984 */ /* 0x000fe20000000800 */
[----:B------:R2:W-:Y:S06]  /*4010*/  MEMBAR.ALL.CTA ;  /* 0x0000000000007992 */ /* 0x0005ec0000008000 */
[----:B--2---:R-:W2:Y:S01]  /*4020*/  FENCE.VIEW.ASYNC.S ;  /* 0x00000000000073c6 */ /* 0x004ea20000000000 */
[----:B------:R-:W-:Y:S04]  /*4030*/  PRMT R0, RZ, 0x654, R0 ;  /* 0x00000654ff007816 */ /* 0x000fe80000000000 */
[----:B--2---:R2:W-:Y:S01]  /*4040*/  SYNCS.ARRIVE.TRANS64.RED.A1T0 RZ, [R0+URZ], RZ ;  /* 0x000000ff00ff79a7 */ /* 0x0045e200081004ff */
[----:B---3--:R-:W-:Y:S11]  /*4050*/  LOP3.LUT P3, RZ, R22, 0x1, RZ, 0xc0, !PT ;  /* 0x0000000116ff7812 */ /* 0x008ff6000786c0ff */
[----:B------:R-:W-:Y:S02]  /*4060*/  @!UPT UIADD3 URZ, UPT, UPT, URZ, URZ, URZ ;  /* 0x000000fffffff290 */ /* 0x000fe4000fffe0ff */
[----:B------:R-:W-:Y:S02]  /*4070*/  @P3 MOV R13, R20 ;  /* 0x00000014000d3202 */ /* 0x000fe40000000f00 */
[----:B------:R-:W-:Y:S01]  /*4080*/  @P3 LOP3.LUT R8, R21, 0xffff, RZ, 0xc0, !PT ;  /* 0x0000ffff15083812 */ /* 0x000fe200078ec0ff */
[----:B--2---:R-:W-:Y:S06]  /*4090*/  @!P0 BRA `(.L_x_78) ;  /* 0x0000000000a48947 */ /* 0x004fec0003800000 */
[----:B-1----:R-:W-:Y:S01]  /*40a0*/  IMAD.HI.U32 R35, R26, R7, RZ ;  /* 0x000000071a237227 */ /* 0x002fe200078e00ff */
[----:B------:R-:W-:Y:S02]  /*40b0*/  ISETP.NE.AND P0, PT, R6, 0x1, PT ;  /* 0x000000010600780c */ /* 0x000fe40003f05270 */
[----:B------:R-:W-:Y:S01]  /*40c0*/  ISETP.NE.AND P2, PT, R68, 0x1, PT ;  /* 0x000000014400780c */ /* 0x000fe20003f45270 */
[----:B----4-:R-:W-:Y:S01]  /*40d0*/  IMAD.HI.U32 R34, R25, R16, RZ ;  /* 0x0000001019227227 */ /* 0x010fe200078e00ff */
[----:B------:R-:W-:Y:S02]  /*40e0*/  SHF.R.U32.HI R35, RZ, R24, R35 ;  /* 0x00000018ff237219 */ /* 0x000fe40000011623 */
[----:B------:R-:W-:Y:S01]  /*40f0*/  ISETP.NE.AND P4, PT, R2, 0x1, PT ;  /* 0x000000010200780c */ /* 0x000fe20003f85270 */
[----:B------:R-:W-:Y:S01]  /*4100*/  IMAD.HI.U32 R36, R13, R16, RZ ;  /* 0x000000100d247227 */ /* 0x000fe200078e00ff */
[----:B------:R-:W-:Y:S02]  /*4110*/  SHF.R.U32.HI R34, RZ, R17, R34 ;  /* 0x00000011ff227219 */ /* 0x000fe40000011622 */
[----:B------:R-:W-:Y:S01]  /*4120*/  SEL R3, R26, R35, !P0 ;  /* 0x000000231a037207 */ /* 0x000fe20004000000 */
[C---:B------:R-:W-:Y:S01]  /*4130*/  IMAD.HI.U32 R35, R8.reuse, R7, RZ ;  /* 0x0000000708237227 */ /* 0x040fe200078e00ff */
[----:B------:R-:W-:Y:S02]  /*4140*/  SEL R11, R25, R34, !P4 ;  /* 0x00000022190b7207 */ /* 0x000fe40006000000 */
[----:B------:R-:W-:Y:S01]  /*4150*/  SHF.R.U32.HI R36, RZ, R17, R36 ;  /* 0x00000011ff247219 */ /* 0x000fe20000011624 */
[----:B------:R-:W-:Y:S01]  /*4160*/  IMAD.HI.U32 R38, R3, R4, RZ ;  /* 0x0000000403267227 */ /* 0x000fe200078e00ff */
[----:B------:R-:W-:Y:S03]  /*4170*/  SHF.R.U32.HI R35, RZ, R24, R35 ;  /* 0x00000018ff237219 */ /* 0x000fe60000011623 */
[----:B------:R-:W-:Y:S01]  /*4180*/  IMAD.HI.U32 R34, R11, R4, RZ ;  /* 0x000000040b227227 */ /* 0x000fe200078e00ff */
[----:B------:R-:W-:Y:S02]  /*4190*/  @P2 SHF.R.U32.HI R3, RZ, R5, R38 ;  /* 0x00000005ff032219 */ /* 0x000fe40000011626 */
[----:B------:R-:W-:Y:S02]  /*41a0*/  SEL R9, R8, R35, !P0 ;  /* 0x0000002308097207 */ /* 0x000fe40004000000 */
[----:B------:R-:W-:Y:S01]  /*41b0*/  @P2 SHF.R.U32.HI R11, RZ, R5, R34 ;  /* 0x00000005ff0b2219 */ /* 0x000fe20000011622 */
[C---:B------:R-:W-:Y:S01]  /*41c0*/  IMAD R10, R68.reuse, R3, RZ ;  /* 0x00000003440a7224 */ /* 0x040fe200078e02ff */
[----:B------:R-:W-:Y:S01]  /*41d0*/  SEL R3, R13, R36, !P4 ;  /* 0x000000240d037207 */ /* 0x000fe20006000000 */
[C---:B------:R-:W-:Y:S03]  /*41e0*/  IMAD.HI.U32 R14, R9.reuse, R4, RZ ;  /* 0x00000004090e7227 */ /* 0x040fe600078e00ff */
[----:B------:R-:W-:Y:S01]  /*41f0*/  ISETP.GE.AND P0, PT, R9, R10, PT ;  /* 0x0000000a0900720c */ /* 0x000fe20003f06270 */
[C---:B------:R-:W-:Y:S01]  /*4200*/  IMAD R12, R68.reuse, R11, RZ ;  /* 0x0000000b440c7224 */ /* 0x040fe200078e02ff */
[-C--:B------:R-:W-:Y:S04]  /*4210*/  SHF.R.U32.HI R14, RZ, R5.reuse, R14 ;  /* 0x00000005ff0e7219 */ /* 0x080fe8000001160e */
[----:B------:R-:W-:Y:S02]  /*4220*/  ISETP.GE.OR P0, PT, R3, R12, P0 ;  /* 0x0000000c0300720c */ /* 0x000fe40000706670 */
[----:B------:R-:W-:Y:S05]  /*4230*/  SEL R15, R9, R14, !P2 ;  /* 0x0000000e090f7207 */ /* 0x000fea0005000000 */
[----:B------:R-:W-:Y:S04]  /*4240*/  IMAD.MOV R14, RZ, RZ, -R15 ;  /* 0x000000ffff0e7224 */ /* 0x000fe800078e0a0f */
[----:B------:R-:W-:Y:S02]  /*4250*/  IMAD R14, R68, R14, R9 ;  /* 0x0000000e440e7224 */ /* 0x000fe400078e0209 */
[C---:B------:R-:W-:Y:S05]  /*4260*/  @!P0 IMAD.HI.U32 R10, R3.reuse, R4, RZ ;  /* 0x00000004030a8227 */ /* 0x040fea00078e00ff */
[----:B------:R-:W-:Y:S04]  /*4270*/  @!P0 SHF.R.U32.HI R10, RZ, R5, R10 ;  /* 0x00000005ff0a8219 */ /* 0x000fe8000001160a */
[----:B------:R-:W-:Y:S01]  /*4280*/  @!P0 SEL R0, R3, R10, !P2 ;  /* 0x0000000a03008207 */ /* 0x000fe20005000000 */
[----:B------:R-:W-:Y:S03]  /*4290*/  IMAD.MOV R10, RZ, RZ, -R3 ;  /* 0x000000ffff0a7224 */ /* 0x000fe600078e0a03 */
[----:B------:R-:W-:Y:S01]  /*42a0*/  @!P0 IADD3 R15, PT, PT, R15, -R0, RZ ;  /* 0x800000000f0f8210 */ /* 0x000fe20007ffe0ff */
[----:B------:R-:W-:Y:S01]  /*42b0*/  @!P0 IMAD R0, R11, R14, R0 ;  /* 0x0000000e0b008224 */ /* 0x000fe200078e0200 */
[----:B------:R-:W-:Y:S01]  /*42c0*/  IADD3 R11, PT, PT, -R9, RZ, RZ ;  /* 0x000000ff090b7210 */ /* 0x000fe20007ffe1ff */
[----:B------:R-:W-:Y:S02]  /*42d0*/  IMAD R13, R2, R10, R13 ;  /* 0x0000000a020d7224 */ /* 0x000fe400078e020d */
[----:B------:R-:W-:Y:S02]  /*42e0*/  @!P0 IMAD R9, R15, R68, R3 ;  /* 0x000000440f098224 */ /* 0x000fe400078e0203 */
[----:B------:R-:W-:Y:S02]  /*42f0*/  @!P0 IMAD.MOV.U32 R3, RZ, RZ, R0 ;  /* 0x000000ffff038224 */ /* 0x000fe400078e0000 */
[----:B------:R-:W-:Y:S02]  /*4300*/  IMAD R8, R6, R11, R8 ;  /* 0x0000000b06087224 */ /* 0x000fe400078e0208 */
[----:B------:R-:W-:Y:S02]  /*4310*/  IMAD R13, R3, R2, R13 ;  /* 0x00000002030d7224 */ /* 0x000fe400078e020d */
[----:B------:R-:W-:Y:S02]  /*4320*/  IMAD R8, R9, R6, R8 ;  /* 0x0000000609087224 */ /* 0x000fe400078e0208 */
.L_x_78:
[----:B------:R-:W-:Y:S05]  /*4330*/  BRA.U UP0, `(.L_x_79) ;  /* 0x0000000100107547 */ /* 0x000fea000b800000 */
[----:B------:R-:W-:Y:S04]  /*4340*/  MOV R0, UR6 ;  /* 0x0000000600007c02 */ /* 0x000fe80008000f00 */
[----:B------:R-:W-:Y:S04]  /*4350*/  SHF.L.U32 R3, R0, 0x1f, RZ ;  /* 0x0000001f00037819 */ /* 0x000fe800000006ff */
[----:B------:R-:W2:Y:S02]  /*4360*/  SYNCS.PHASECHK.TRANS64.TRYWAIT P0, [UR7+0xe8], R3 ;  /* 0x0000e803ff0075a7 */ /* 0x000ea40008001107 */
[----:B--2---:R-:W-:Y:S05]  /*4370*/  @!P0 BRA `(.L_x_80) ;  /* 0x0000009800cc8947 */ /* 0x004fea0003800000 */
.L_x_79:
[----:B------:R-:W-:Y:S02]  /*4380*/  R2UR UR19, R19 ;  /* 0x00000000131372ca */ /* 0x000fe400000e0000 */
[----:B------:R-:W-:Y:S02]  /*4390*/  R2UR UR18, R18 ;  /* 0x00000000121272ca */ /* 0x000fe400000e0000 */
[----:B------:R-:W-:Y:S02]  /*43a0*/  ISETP.NE.U32.AND P2, PT, RZ, UR4, PT ;  /* 0x00000004ff007c0c */ /* 0x000fe4000bf45070 */
[----:B------:R-:W-:Y:S02]  /*43b0*/  SHF.L.U32 R12, R31, 0x1f, RZ ;  /* 0x0000001f1f0c7819 */ /* 0x000fe400000006ff */
[----:B------:R-:W-:Y:S05]  /*43c0*/  ISETP.NE.AND.EX P2, PT, RZ, UR5, PT, P2 ;  /* 0x00000005ff007c0c */ /* 0x000fea000bf45320 */
[----:B------:R-:W-:Y:S02]  /*43d0*/  USHF.L.U32 UR19, UR19, 0x7, URZ ;  /* 0x0000000713137899 */ /* 0x000fe400080006ff */
[----:B------:R-:W-:Y:S01]  /*43e0*/  USHF.L.U32 UR18, UR18, 0x7, URZ ;  /* 0x0000000712127899 */ /* 0x000fe200080006ff */
[----:B------:R-:W-:Y:S11]  /*43f0*/  BRA.U !UP3, `(.L_x_81) ;  /* 0x000000010b347547 */ /* 0x000ff6000b800000 */
[----:B------:R-:W-:Y:S01]  /*4400*/  UPLOP3.LUT UP1, UPT, UPT, UPT, UP2, 0x80, 0x8 ;  /* 0x000000000008789c */ /* 0x000fe20003f2f020 */
[----:B--2---:R-:W-:Y:S02]  /*4410*/  HFMA2 R0, -RZ, RZ, 0, 5.9604644775390625e-08 ;  /* 0x00000001ff007431 */ /* 0x004fe400000001ff */
[----:B------:R-:W-:Y:S03]  /*4420*/  IMAD.MOV.U32 R180, RZ, RZ, 0x1 ;  /* 0x00000001ffb47424 */ /* 0x000fe600078e00ff */
[----:B------:R-:W-:Y:S05]  /*4430*/  PLOP3.LUT P0, PT, PT, PT, UP1, 0x80, 0x8 ;  /* 0x000000000008781c */ /* 0x000fea0003f0f018 */
[----:B------:R-:W2:Y:S01]  /*4440*/  @UP1 LDCU.64 UR10, c[0x0][0x888] ;  /* 0x00011100ff0a17ac */ /* 0x000ea20008000a00 */
[----:B------:R-:W-:Y:S07]  /*4450*/  @UP1 UIMAD UR8, UR36, UR4, URZ ;  /* 0x00000004240812a4 */ /* 0x000fee000f8e02ff */
[----:B------:R-:W-:Y:S01]  /*4460*/  @!P0 PRMT R180, R0, 0x7610, R180 ;  /* 0x0000761000b48816 */ /* 0x000fe200000000b4 */
[----:B--2---:R-:W-:Y:S03]  /*4470*/  @UP1 UIMAD.WIDE UR10, UR8, 0x4, UR10 ;  /* 0x00000004080a18a5 */ /* 0x004fe6000f8e020a */
[----:B------:R-:W2:Y:S03]  /*4480*/  @!UP1 LDCU UR8, c[0x0][0x880] ;  /* 0x00011000ff0897ac */ /* 0x000ea60008000800 */
[----:B------:R-:W-:Y:S01]  /*4490*/  IMAD.U32 R10, RZ, RZ, UR10 ;  /* 0x0000000aff0a7e24 */ /* 0x000fe2000f8e00ff */
[----:B------:R-:W-:Y:S05]  /*44a0*/  MOV R11, UR11 ;  /* 0x0000000b000b7c02 */ /* 0x000fea0008000f00 */
[----:B-----5:R3:W5:Y:S02]  /*44b0*/  @P0 LDG.E R123, desc[UR38][R10.64] ;  /* 0x000000260a7b0981 */ /* 0x020764000c1e1900 */
[----:B--23--:R-:W-:Y:S07]  /*44c0*/  @!P0 IMAD.U32 R123, RZ, RZ, UR8 ;  /* 0x00000008ff7b8e24 */ /* 0x00cfee000f8e00ff */
.L_x_81:
[----:B-----5:R-:W-:Y:S01]  /*44d0*/  @!P2 FSETP.EQ.AND P0, PT, R123, RZ, PT ;  /* 0x000000ff7b00a20b */ /* 0x020fe20003f02000 */
[----:B------:R-:W-:Y:S01]  /*44e0*/  @!UPT UIADD3 URZ, UPT, UPT, URZ, URZ, URZ ;  /* 0x000000fffffff290 */ /* 0x000fe2000fffe0ff */
[----:B------:R-:W-:Y:S11]  /*44f0*/  @!P2 BRA `(.L_x_82) ;  /* 0x000000000014a947 */ /* 0x000ff60003800000 */
[----:B------:R-:W-:Y:S02]  /*4500*/  LOP3.LUT P2, RZ, R180, 0xff, RZ, 0xc0, !PT ;  /* 0x000000ffb4ff7812 */ /* 0x000fe4000784c0ff */
[----:B------:R-:W-:Y:S04]  /*4510*/  PLOP3.LUT P0, PT, PT, PT, UP1, 0x80, 0x8 ;  /* 0x000000000008781c */ /* 0x000fe80003f0f018 */
[----:B------:R-:W-:Y:S07]  /*4520*/  PLOP3.LUT P0, PT, P0, PT, PT, 0x8, 0x80 ;  /* 0x000000000080781c */ /* 0x000fee000070e170 */
[----:B------:R-:W-:Y:S11]  /*4530*/  @P2 FSETP.EQ.AND P0, PT, R123, RZ, PT ;  /* 0x000000ff7b00220b */ /* 0x000ff60003f02000 */
[----:B------:R-:W-:Y:S02]  /*4540*/  @!UPT UIADD3 URZ, UPT, UPT, URZ, URZ, URZ ;  /* 0x000000fffffff290 */ /* 0x000fe4000fffe0ff */
.L_x_82:
[----:B------:R-:W3:Y:S01]  /*4550*/  SYNCS.PHASECHK.TRANS64.TRYWAIT P2, [UR7+0xd0], R12 ;  /* 0x0000d00cff0075a7 */ /* 0x000ee20008041107 */
[----:B------:R-:W-:Y:S04]  /*4560*/  ELECT P4, URZ, PT ;  /* 0x0000000000ff782f */ /* 0x000fe80003880000 */
[----:B------:R-:W-:Y:S11]  /*4570*/  PLOP3.LUT P4, PT, P0, P4, PT, 0xf2, 0x2f ;  /* 0x00000000002f781c */ /* 0x000ff60000789e72 */
[----:B------:R-:W-:Y:S02]  /*4580*/  @!UPT UIADD3 URZ, UPT, UPT, URZ, URZ, URZ ;  /* 0x000000fffffff290 */ /* 0x000fe4000fffe0ff */
[----:B-1----:R-:W-:Y:S05]  /*4590*/  @!P4 IADD3 R19, P0, PT, R32, 0x580, RZ ;  /* 0x000005802013c810 */ /* 0x002fea0007f1e0ff */
[----:B------:R-:W-:Y:S01]  /*45a0*/  @!P4 IMAD.X R18, RZ, RZ, R33, P0 ;  /* 0x000000ffff12c224 */ /* 0x000fe200000e0621 */
[----:B---3--:R-:W-:Y:S07]  /*45b0*/  @!P2 BRA `(.L_x_83) ;  /* 0x000000980054a947 */ /* 0x008fee0003800000 */
.L_x_352:
[----:B------:R-:W3:Y:S01]  /*45c0*/  LDC.64 R14, c[0x0][0xb10] ;  /* 0x0002c400ff0e7b82 */ /* 0x000ee20000000a00 */
[----:B------:R-:W-:Y:S01]  /*45d0*/  @!P4 R2UR UR8, R18 ;  /* 0x000000001208c2ca */ /* 0x000fe200000e0000 */
[----:B------:R-:W-:Y:S01]  /*45e0*/  VOTEU.ALL UP0, P4 ;  /* 0x0000000000ff7886 */ /* 0x000fe20002000000 */
[----:B------:R-:W-:Y:S01]  /*45f0*/  @!P4 R2UR UR9, R19 ;  /* 0x000000001309c2ca */ /* 0x000fe200000e0000 */
[----:B------:R-:W-:Y:S01]  /*4600*/  UMOV UR10, 0x0 ;  /* 0x00000000000a7882 */ /* 0x000fe20000000000 */
[----:B------:R-:W-:Y:S03]  /*4610*/  UMOV UR11, 0x10000000 ;  /* 0x10000000000b7882 */ /* 0x000fe60000000000 */
[----:B------:R-:W5:Y:S01]  /*4620*/  LDC.64 R10, c[0x0][0xb18] ;  /* 0x0002c600ff0a7b82 */ /* 0x000f620000000a00 */
[----:B------:R-:W-:Y:S01]  /*4630*/  @!UP0 UIADD3 UR16, UPT, UPT, UR7, 0x200, URZ ;  /* 0x0000020007108890 */ /* 0x000fe2000fffe0ff */
[----:B------:R-:W-:Y:S01]  /*4640*/  @P3 SHF.R.U32.HI R28, RZ, 0x10, R21 ;  /* 0x00000010ff1c3819 */ /* 0x000fe20000011615 */
[----:B------:R-:W-:Y:S01]  /*4650*/  VOTEU.ALL UP0, P4 ;  /* 0x0000000000ff7886 */ /* 0x000fe20002000000 */
[----:B------:R-:W-:Y:S01]  /*4660*/  UMOV UR20, UR36 ;  /* 0x0000002400147c82 */ /* 0x000fe20008000000 */
[----:B------:R-:W-:Y:S03]  /*4670*/  VIADD R30, R30, 0x1 ;  /* 0x000000011e1e7836 */ /* 0x000fe60000000000 */
[----:B--2---:R-:W2:Y:S01]  /*4680*/  @!P1 LDC R0, c[0x0][0xb20] ;  /* 0x0002c800ff009b82 */ /* 0x004ea20000000800 */
[----:B------:R-:W-:Y:S01]  /*4690*/  IMAD.U32 R19, RZ, RZ, UR8 ;  /* 0x00000008ff137e24 */ /* 0x000fe2000f8e00ff */
[----:B------:R-:W-:Y:S06]  /*46a0*/  UPRMT UR8, UR37, 0x654, UR17 ;  /* 0x0000065425087896 */ /* 0x000fec0008000011 */
[----:B-1----:R-:W1:Y:S01]  /*46b0*/  @!P1 LDC R3, c[0x0][0xb0c] ;  /* 0x0002c300ff039b82 */ /* 0x002e620000000800 */
[----:B------:R-:W-:Y:S01]  /*46c0*/  IMAD.U32 R18, RZ, RZ, UR9 ;  /* 0x00000009ff127e24 */ /* 0x000fe2000f8e00ff */
[----:B------:R-:W-:Y:S04]  /*46d0*/  @!P4 R2UR UR15, R19 ;  /* 0x00000000130fc2ca */ /* 0x000fe800000e0000 */
[----:B------:R-:W-:Y:S01]  /*46e0*/  @!P4 R2UR UR14, R18 ;  /* 0x00000000120ec2ca */ /* 0x000fe200000e0000 */
[----:B------:R-:W-:Y:S11]  /*46f0*/  @!P4 IMAD.MOV.U32 R18, RZ, RZ, 0x2000 ;  /* 0x00002000ff12c424 */ /* 0x000ff600078e00ff */
[----:B------:R-:W-:Y:S01]  /*4700*/  @!UPT UIADD3 URZ, UPT, UPT, URZ, URZ, URZ ;  /* 0x000000fffffff290 */ /* 0x000fe2000fffe0ff */
[----:B------:R1:W-:Y:S01]  /*4710*/  @!UP0 UTMALDG.3D [UR16], [UR14], desc[UR10] ;  /* 0x00000a100e0085b4 */ /* 0x0003e20008011000 */
[----:B------:R1:W-:Y:S02]  /*4720*/  @!P4 SYNCS.ARRIVE.TRANS64.RED.A0TR RZ, [UR7+0xc0], R18 ;  /* 0x0000c012ffffc9a7 */ /* 0x0003e40008300407 */
[----:B-1----:R-:W-:Y:S01]  /*4730*/  @!P1 ISETP.NE.AND P2, PT, R3, 0x1, PT ;  /* 0x000000010300980c */ /* 0x002fe20003f45270 */
[C---:B---3--:R-:W-:Y:S01]  /*4740*/  @!P1 IMAD.HI.U32 R14, R13.reuse, R14, RZ ;  /* 0x0000000e0d0e9227 */ /* 0x048fe200078e00ff */
[----:B-----5:R-:W-:Y:S03]  /*4750*/  @!P1 ISETP.NE.AND P0, PT, R10, 0x1, PT ;  /* 0x000000010a00980c */ /* 0x020fe60003f05270 */
[C---:B------:R-:W-:Y:S01]  /*4760*/  @!P1 IMAD.HI.U32 R11, R8.reuse, R11, RZ ;  /* 0x0000000b080b9227 */ /* 0x040fe200078e00ff */
[----:B------:R-:W-:Y:S04]  /*4770*/  @!P1 SHF.R.U32.HI R14, RZ, R15, R14 ;  /* 0x0000000fff0e9219 */ /* 0x000fe8000001160e */
[----:B--2---:R-:W-:Y:S01]  /*4780*/  @!P1 SHF.R.U32.HI R9, RZ, R0, R11 ;  /* 0x00000000ff099219 */ /* 0x004fe2000001160b */
[----:B------:R-:W-:Y:S01]  /*4790*/  SYNCS.ARRIVE.TRANS64.RED.A1T0 RZ, [UR8], RZ ;  /* 0x000000ffffff79a7 */ /* 0x000fe20008100408 */
[----:B------:R-:W-:Y:S02]  /*47a0*/  @!P1 SEL R14, R13, R14, !P2 ;  /* 0x0000000e0d0e9207 */ /* 0x000fe40005000000 */
[----:B------:R-:W-:Y:S01]  /*47b0*/  @!P1 SEL R9, R8, R9, !P0 ;  /* 0x0000000908099207 */ /* 0x000fe20004000000 */
[----:B------:R-:W1:Y:S04]  /*47c0*/  SYNCS.PHASECHK.TRANS64.TRYWAIT P5, [UR7+0xd8], R12 ;  /* 0x0000d80cff0075a7 */ /* 0x000e6800080a1107 */
[----:B------:R-:W-:Y:S02]  /*47d0*/  @!P1 IMAD.IADD R0, R9, 0x1, -R14 ;  /* 0x0000000109009824 */ /* 0x000fe400078e0a0e */
[----:B------:R-:W-:Y:S02]  /*47e0*/  @!P1 IMAD.IADD R9, R14, 0x1, -R9 ;  /* 0x000000010e099824 */ /* 0x000fe400078e0a09 */
[----:B------:R-:W-:Y:S02]  /*47f0*/  @!P1 IMAD R13, R0, R3, R13 ;  /* 0x00000003000d9224 */ /* 0x000fe400078e020d */
[----:B------:R-:W-:Y:S01]  /*4800*/  @!P1 IMAD R8, R9, R10, R8 ;  /* 0x0000000a09089224 */ /* 0x000fe200078e0208 */
[----:B-1----:R-:W-:Y:S06]  /*4810*/  @!P5 BRA `(.L_x_84) ;  /* 0x0000009400d4d947 */ /* 0x002fec0003800000 */
.L_x_354:
[----:B-1----:R-:W-:Y:S01]  /*4820*/  @!P4 IADD3 R3, P0, PT, R32, 0x580, RZ ;  /* 0x000005802003c810 */ /* 0x002fe20007f1e0ff */
[----:B------:R-:W-:Y:S01]  /*4830*/  VOTEU.ALL UP0, P4 ;  /* 0x0000000000ff7886 */ /* 0x000fe20002000000 */
[----:B------:R-:W-:Y:S01]  /*4840*/  UMOV UR20, 0x0 ;  /* 0x0000000000147882 */ /* 0x000fe20000000000 */
[----:B------:R-:W-:Y:S01]  /*4850*/  UMOV UR21, 0x10000000 ;  /* 0x1000000000157882 */ /* 0x000fe20000000000 */
[----:B------:R-:W-:Y:S01]  /*4860*/  @!P4 R2UR UR9, R3 ;  /* 0x000000000309c2ca */ /* 0x000fe200000e0000 */
[----:B------:R-:W-:Y:S01]  /*4870*/  @!P4 IMAD.X R0, RZ, RZ, R33, P0 ;  /* 0x000000ffff00c224 */ /* 0x000fe200000e0621 */
[----:B------:R-:W-:Y:S01]  /*4880*/  @!UP0 UIADD3 UR10, UPT, UPT, UR18, 0x40, URZ ;  /* 0x00000040120a8890 */ /* 0x000fe2000fffe0ff */
[----:B------:R-:W-:Y:S01]  /*4890*/  ISETP.NE.AND P0, PT, R30, 0x2, PT ;  /* 0x000000021e00780c */ /* 0x000fe20003f05270 */
[----:B------:R-:W-:Y:S01]  /*48a0*/  UMOV UR11, UR19 ;  /* 0x00000013000b7c82 */ /* 0x000fe20008000000 */
[----:B------:R-:W-:Y:S01]  /*48b0*/  UMOV UR12, UR36 ;  /* 0x00000024000c7c82 */ /* 0x000fe20008000000 */
[----:B------:R-:W-:Y:S01]  /*48c0*/  @!P4 R2UR UR8, R0 ;  /* 0x000000000008c2ca */ /* 0x000fe200000e0000 */
[----:B------:R-:W-:Y:S01]  /*48d0*/  IMAD.IADD R18, R8, 0x1, R179 ;  /* 0x0000000108127824 */ /* 0x000fe200078e02b3 */
[----:B------:R-:W-:Y:S01]  /*48e0*/  @P3 R2UR UR36, R28 ;  /* 0x000000001c2432ca */ /* 0x000fe200000e0000 */
[----:B------:R-:W-:Y:S01]  /*48f0*/  IMAD.IADD R19, R13, 0x1, R178 ;  /* 0x000000010d137824 */ /* 0x000fe200078e02b2 */
[----:B------:R-:W-:Y:S02]  /*4900*/  SEL R0, RZ, 0x1, P0 ;  /* 0x00000001ff007807 */ /* 0x000fe40000000000 */
[----:B------:R-:W-:Y:S01]  /*4910*/  LOP3.LUT R31, R31, 0x1, RZ, 0x3c, !PT ;  /* 0x000000011f1f7812 */ /* 0x000fe200078e3cff */
[----:B------:R-:W-:Y:S01]  /*4920*/  IMAD.U32 R10, RZ, RZ, UR9 ;  /* 0x00000009ff0a7e24 */ /* 0x000fe2000f8e00ff */
[----:B------:R-:W-:Y:S01]  /*4930*/  @!UP0 UIADD3 UR9, UPT, UPT, UR7, 0xc8, URZ ;  /* 0x000000c807098890 */ /* 0x000fe2000fffe0ff */
[----:B------:R-:W-:Y:S02]  /*4940*/  LOP3.LUT R29, R29, R0, RZ, 0x3c, !PT ;  /* 0x000000001d1d7212 */ /* 0x000fe400078e3cff */
[----:B------:R-:W-:Y:S02]  /*4950*/  SEL R30, R30, RZ, P0 ;  /* 0x000000ff1e1e7207 */ /* 0x000fe40000000000 */
[----:B------:R-:W-:Y:S01]  /*4960*/  IMAD.U32 R11, RZ, RZ, UR8 ;  /* 0x00000008ff0b7e24 */ /* 0x000fe2000f8e00ff */
[----:B------:R-:W-:Y:S01]  /*4970*/  @!P4 R2UR UR14, R10 ;  /* 0x000000000a0ec2ca */ /* 0x000fe200000e0000 */
[----:B------:R-:W-:Y:S01]  /*4980*/  @!UP0 UIADD3 UR8, UPT, UPT, UR7, 0x2200, URZ ;  /* 0x0000220007088890 */ /* 0x000fe2000fffe0ff */
[----:B------:R-:W-:Y:S02]  /*4990*/  VOTEU.ALL UP0, P4 ;  /* 0x0000000000ff7886 */ /* 0x000fe40002000000 */
[----:B------:R-:W-:Y:S11]  /*49a0*/  @!P4 R2UR UR15, R11 ;  /* 0x000000000b0fc2ca */ /* 0x000ff600000e0000 */
[----:B------:R-:W-:Y:S02]  /*49b0*/  @!UPT UIADD3 URZ, UPT, UPT, URZ, URZ, URZ ;  /* 0x000000fffffff290 */ /* 0x000fe4000fffe0ff */
[----:B------:R2:W-:Y:S01]  /*49c0*/  @!UP0 UTMALDG.3D [UR8], [UR14], desc[UR20] ;  /* 0x000014080e0085b4 */ /* 0x0005e20008011000 */
[----:B------:R2:W-:Y:S01]  /*49d0*/  @!P4 SYNCS.ARRIVE.TRANS64.RED.A0TR RZ, [UR7+0xc8], R27 ;  /* 0x0000c81bffffc9a7 */ /* 0x0005e20008300407 */
[----:B------:R-:W-:Y:S01]  /*49e0*/  UPLOP3.LUT UP0, UPT, UPT, UPT, UPT, 0x80, 0x8 ;  /* 0x000000000008789c */ /* 0x000fe20003f0f070 */
[----:B------:R-:W-:Y:S01]  /*49f0*/  SYNCS.ARRIVE.TRANS64.RED.A1T0 RZ, [UR13], RZ ;  /* 0x000000ffffff79a7 */ /* 0x000fe2000810040d */
[----:B------:R-:W-:Y:S09]  /*4a00*/  @P3 BRA `(.L_x_85) ;  /* 0xfffffff400503947 */ /* 0x000ff2000383ffff */
[----:B------:R-:W-:-:S04]  /*4a10*/  SHF.L.U32 R3, R31, 0x1f, RZ ;  /* 0x0000001f1f037819 */ /* 0x000fc800000006ff */
[----:B------:R-:W1:Y:S02]  /*4a20*/  SYNCS.PHASECHK.TRANS64.TRYWAIT P0, [UR7+0xd0], R3 ;  /* 0x0000d003ff0075a7 */ /* 0x000e640008001107 */
[----:B-1----:R-:W-:Y:S05]  /*4a30*/  @!P0 BRA `(.L_x_86) ;  /* 0x0000009400648947 */ /* 0x002fea0003800000 */
.L_x_356:
[----:B-1----:R-:W-:-:S07]  /*4a40*/  MOV R0, UR7 ;  /* 0x0000000700007c02 */ /* 0x002fce0008000f00 */
.L_x_87:
[----:B-1----:R-:W-:-:S04]  /*4a50*/  SHF.L.U32 R3, R31, 0x1f, RZ ;  /* 0x0000001f1f037819 */ /* 0x002fc800000006ff */
[----:B------:R1:W3:Y:S03]  /*4a60*/  SYNCS.PHASECHK.TRANS64.TRYWAIT P0, [R0+URZ+0xd8], R3 ;  /* 0x0000d803000075a7 */ /* 0x0002e600080011ff */
[----:B---3--:R-:W-:Y:S05]  /*4a70*/  @!P0 NANOSLEEP.SYNCS 0x989680 ;  /* 0x009896800000895d */ /* 0x008fea0003900000 */
[----:B------:R-:W3:Y:S02]  /*4a80*/  @!P0 SYNCS.PHASECHK.TRANS64 P0, [R0+URZ+0xd8], R3 ;  /* 0x0000d803000085a7 */ /* 0x000ee400080010ff */
[----:B--23--:R-:W-:Y:S05]  /*4a90*/  @P0 EXIT ;  /* 0x000000000000094d */ /* 0x00cfea0003800000 */
[----:B------:R-:W-:Y:S05]  /*4aa0*/  BRA `(.L_x_87) ;  /* 0xfffffffc00e87947 */ /* 0x000fea000383ffff */
.L_x_76:
[----:B------:R-:W-:-:S06]  /*4ab0*/  UISETP.GE.AND UP0, UPT, UR8, 0x4, UPT ;  /* 0x000000040800788c */ /* 0x000fcc000bf06270 */
[----:B------:R-:W-:-:S13]  /*4ac0*/  PLOP3.LUT P0, PT, PT, PT, UP0, 0x80, 0x8 ;  /* 0x000000000008781c */ /* 0x000fda0003f0f008 */
[----:B------:R-:W-:Y:S05]  /*4ad0*/  @!P0 EXIT ;  /* 0x000000000000894d */ /* 0x000fea0003800000 */
[----:B------:R-:W-:Y:S01]  /*4ae0*/  BAR.SYNC.DEFER_BLOCKING 0x6, 0xa0 ;  /* 0x0182800000007b1d */ /* 0x000fe20000010000 */
[C---:B------:R-:W-:Y:S01]  /*4af0*/  IMAD.SHL.U32 R3, R197.reuse, 0x40, RZ ;  /* 0x00000040c5037824 */ /* 0x040fe200078e00ff */
[C---:B------:R-:W-:Y:S01]  /*4b00*/  LOP3.LUT R200, R197.reuse, 0x60, RZ, 0xc0, !PT ;  /* 0x00000060c5c87812 */ /* 0x040fe200078ec0ff */
[C---:B------:R-:W-:Y:S01]  /*4b10*/  IMAD.SHL.U32 R198, R197.reuse, 0x8, RZ ;  /* 0x00000008c5c67824 */ /* 0x040fe200078e00ff */
[C---:B------:R-:W-:Y:S01]  /*4b20*/  LOP3.LUT R199, R197.reuse, 0x2, RZ, 0xc0, !PT ;  /* 0x00000002c5c77812 */ /* 0x040fe200078ec0ff */
[----:B------:R-:W-:Y:S01]  /*4b30*/  IMAD.U32 R73, R197, 0x10000, RZ ;  /* 0x00010000c5497824 */ /* 0x000fe200078e00ff */
[----:B------:R-:W-:Y:S02]  /*4b40*/  UMOV UR41, 0x400 ;  /* 0x0000040000297882 */ /* 0x000fe40000000000 */
[----:B------:R-:W1:Y:S01]  /*4b50*/  LDC R185, c[0x0][0x370] ;  /* 0x0000dc00ffb97b82 */ /* 0x000e620000000800 */
[----:B------:R-:W-:Y:S01]  /*4b60*/  ULEA UR41, UR37, UR41, 0x18 ;  /* 0x0000002925297291 */ /* 0x000fe2000f8ec0ff */
[----:B------:R-:W-:Y:S01]  /*4b70*/  LOP3.LUT R5, R3, 0x180, RZ, 0xc0, !PT ;  /* 0x0000018003057812 */ /* 0x000fe200078ec0ff */
[----:B------:R-:W-:Y:S01]  /*4b80*/  IMAD.MOV.U32 R72, RZ, RZ, RZ ;  /* 0x000000ffff487224 */ /* 0x000fe200078e00ff */
[----:B------:R-:W-:Y:S01]  /*4b90*/  LOP3.LUT R73, R73, 0x600000, RZ, 0xc0, !PT ;  /* 0x0060000049497812 */ /* 0x000fe200078ec0ff */
[----:B------:R-:W-:Y:S01]  /*4ba0*/  UIADD3 UR40, UPT, UPT, UR41, 0x200, URZ ;  /* 0x0000020029287890 */ /* 0x000fe2000fffe0ff */
[----:B------:R-:W-:-:S02]  /*4bb0*/  LOP3.LUT R198, R5, 0x30, R198, 0xf8, !PT ;  /* 0x0000003005c67812 */ /* 0x000fc400078ef8c6 */
[----:B------:R-:W-:Y:S01]  /*4bc0*/  CS2R R194, SRZ ;  /* 0x0000000000c27805 */ /* 0x000fe2000001ff00 */
[----:B------:R-:W2:Y:S01]  /*4bd0*/  LDC R184, c[0x0][0x374] ;  /* 0x0000dd00ffb87b82 */ /* 0x000ea20000000800 */
[----:B------:R-:W-:Y:S01]  /*4be0*/  LOP3.LUT R197, R197, 0x4, RZ, 0xc0, !PT ;  /* 0x00000004c5c57812 */ /* 0x000fe200078ec0ff */
[----:B------:R-:W-:Y:S01]  /*4bf0*/  IMAD.MOV.U32 R183, RZ, RZ, RZ ;  /* 0x000000ffffb77224 */ /* 0x000fe200078e00ff */
[----:B------:R-:W-:Y:S02]  /*4c00*/  LOP3.LUT R198, R198, 0x1e40, R3, 0xf8, !PT ;  /* 0x00001e40c6c67812 */ /* 0x000fe400078ef803 */
[----:B------:R-:W-:Y:S02]  /*4c10*/  CS2R R192, SRZ ;  /* 0x0000000000c07805 */ /* 0x000fe4000001ff00 */
[----:B------:R-:W-:Y:S01]  /*4c20*/  IADD3 R196, PT, PT, -R197, 0x2, RZ ;  /* 0x00000002c5c47810 */ /* 0x000fe20007ffe1ff */
[----:B------:R-:W4:Y:S01]  /*4c30*/  LDCU.64 UR46, c[0x0][0x348] ;  /* 0x00006900ff2e77ac */ /* 0x000f220008000a00 */
[----:B------:R-:W-:Y:S01]  /*4c40*/  VIADD R198, R198, UR40 ;  /* 0x00000028c6c67c36 */ /* 0x000fe20008000000 */
[----:B------:R-:W3:Y:S01]  /*4c50*/  LDS R0, [UR41+0x1a0] ;  /* 0x0001a029ff007984 */ /* 0x000ee20008000800 */
[----:B------:R-:W-:Y:S01]  /*4c60*/  UIADD3 UR43, UPT, UPT, UR41, 0x4200, URZ ;  /* 0x00004200292b7890 */ /* 0x000fe2000fffe0ff */
[----:B------:R-:W-:Y:S01]  /*4c70*/  UMOV UR42, URZ ;  /* 0x000000ff002a7c82 */ /* 0x000fe20008000000 */
[----:B-1234-:R-:W-:-:S10]  /*4c80*/  IMAD.IADD R73, R0, 0x1, R73 ;  /* 0x0000000100497824 */ /* 0x01efd400078e0249 */
.L_x_305:
[C---:B------:R-:W-:Y:S02]  /*4c90*/  LEA R0, R183.reuse, UR41, 0x3 ;  /* 0x00000029b7007c11 */ /* 0x040fe4000f8e18ff */
[----:B------:R-:W-:Y:S02]  /*4ca0*/  SHF.L.U32 R3, R194, 0x1f, RZ ;  /* 0x0000001fc2037819 */ /* 0x000fe400000006ff */
[----:B------:R-:W-:Y:S02]  /*4cb0*/  LEA R8, R183, UR41, 0x4 ;  /* 0x00000029b7087c11 */ /* 0x000fe4000f8e20ff */
[----:B------:R-:W1:Y:S02]  /*4cc0*/  SYNCS.PHASECHK.TRANS64.TRYWAIT P0, [R0+URZ+0xf0], R3 ;  /* 0x0000f003000075a7 */ /* 0x000e6400080011ff */
[----:B-1----:R-:W-:Y:S05]  /*4cd0*/  @!P0 BRA `(.L_x_88) ;  /* 0x0000009000d48947 */ /* 0x002fea0003800000 */
.L_x_357:
[----:B------:R-:W2:Y:S01]  /*4ce0*/  LDS.128 R8, [R8+0x180] ;  /* 0x0001800008087984 */ /* 0x000ea20000000c00 */
[----:B------:R-:W-:Y:S01]  /*4cf0*/  ISETP.GE.AND P0, PT, R68, 0x1, PT ;  /* 0x000000014400780c */ /* 0x000fe20003f06270 */
        /* <DEDUP_REMOVED lines=9> */
[----:B--2---:R-:W-:-:S04]  /*4d90*/  LOP3.LUT P3, RZ, R10, 0x1, RZ, 0xc0, !PT ;  /* 0x000000010aff7812 */ /* 0x004fc8000786c0ff */
[----:B------:R-:W-:-:S09]  /*4da0*/  P2R R203, PR, RZ, 0x8 ;  /* 0x00000008ffcb7803 */ /* 0x000fd20000000000 */
[----:B------:R-:W-:Y:S02]  /*4db0*/  @P3 MOV R189, R8 ;  /* 0x0000000800bd3202 */ /* 0x000fe40000000f00 */
[----:B------:R-:W-:Y:S01]  /*4dc0*/  @P3 LOP3.LUT R190, R9, 0xffff, RZ, 0xc0, !PT ;  /* 0x0000ffff09be3812 */ /* 0x000fe200078ec0ff */
[----:B-1----:R-:W-:Y:S06]  /*4dd0*/  @!P0 BRA `(.L_x_89) ;  /* 0x0000000000b88947 */ /* 0x002fec0003800000 */
[----:B------:R-:W1:Y:S01]  /*4de0*/  LDC.64 R4, c[0x0][0xb18] ;  /* 0x0002c600ff047b82 */ /* 0x000e620000000a00 */
[----:B------:R-:W-:-:S07]  /*4df0*/  ISETP.NE.AND P0, PT, R68, 0x1, PT ;  /* 0x000000014400780c */ /* 0x000fce0003f05270 */
[----:B------:R-:W2:Y:S08]  /*4e00*/  LDC.64 R6, c[0x0][0xb10] ;  /* 0x0002c400ff067b82 */ /* 0x000eb00000000a00 */
[----:B------:R-:W3:Y:S08]  /*4e10*/  LDC R0, c[0x0][0xb20] ;  /* 0x0002c800ff007b82 */ /* 0x000ef00000000800 */
[----:B------:R-:W4:Y:S01]  /*4e20*/  LDC R12, c[0x0][0xb0c] ;  /* 0x0002c300ff0c7b82 */ /* 0x000f220000000800 */
[----:B-1----:R-:W-:Y:S01]  /*4e30*/  IMAD.HI.U32 R13, R184, R5, RZ ;  /* 0x00000005b80d7227 */ /* 0x002fe200078e00ff */
[----:B------:R-:W-:-:S03]  /*4e40*/  ISETP.NE.AND P1, PT, R4, 0x1, PT ;  /* 0x000000010400780c */ /* 0x000fc60003f25270 */
[----:B------:R-:W-:-:S03]  /*4e50*/  IMAD.HI.U32 R5, R190, R5, RZ ;  /* 0x00000005be057227 */ /* 0x000fc600078e00ff */
[----:B------:R-:W1:Y:S01]  /*4e60*/  LDC.64 R2, c[0x0][0xb28] ;  /* 0x0002ca00ff027b82 */ /* 0x000e620000000a00 */
[----:B--2---:R-:W-:-:S04]  /*4e70*/  IMAD.HI.U32 R14, R185, R6, RZ ;  /* 0x00000006b90e7227 */ /* 0x004fc800078e00ff */
        /* <DEDUP_REMOVED lines=10> */
[----:B-1----:R-:W-:-:S04]  /*4f20*/  IMAD.HI.U32 R14, R13, R2, RZ ;  /* 0x000000020d0e7227 */ /* 0x002fc800078e00ff */
        /* <DEDUP_REMOVED lines=25> */
.L_x_89:
[----:B------:R-:W1:Y:S02]  /*50c0*/  LDCU UR4, c[0x0][0xb30] ;  /* 0x00016600ff0477ac */ /* 0x000e640008000800 */
[----:B-1----:R-:W-:-:S09]  /*50d0*/  UISETP.NE.AND UP0, UPT, UR4, 0x1, UPT ;  /* 0x000000010400788c */ /* 0x002fd2000bf05270 */
[----:B------:R-:W-:Y:S05]  /*50e0*/  BRA.U UP0, `(.L_x_90) ;  /* 0x0000000100407547 */ /* 0x000fea000b800000 */
[----:B------:R-:W1:Y:S08]  /*50f0*/  LDC.64 R2, c[0x0][0xb18] ;  /* 0x0002c600ff027b82 */ /* 0x000e700000000a00 */
[----:B------:R-:W2:Y:S08]  /*5100*/  LDC.64 R4, c[0x0][0xb10] ;  /* 0x0002c400ff047b82 */ /* 0x000eb00000000a00 */
[----:B------:R-:W3:Y:S08]  /*5110*/  LDC R0, c[0x0][0xb20] ;  /* 0x0002c800ff007b82 */ /* 0x000ef00000000800 */
[----:B------:R-:W4:Y:S01]  /*5120*/  LDC R6, c[0x0][0xb0c] ;  /* 0x0002c300ff067b82 */ /* 0x000f220000000800 */
[----:B-1----:R-:W-:Y:S01]  /*5130*/  IMAD.HI.U32 R3, R190, R3, RZ ;  /* 0x00000003be037227 */ /* 0x002fe200078e00ff */
[----:B------:R-:W-:-:S03]  /*5140*/  ISETP.NE.AND P0, PT, R2, 0x1, PT ;  /* 0x000000010200780c */ /* 0x000fc60003f05270 */
[----:B--2---:R-:W-:-:S05]  /*5150*/  IMAD.HI.U32 R4, R189, R4, RZ ;  /* 0x00000004bd047227 */ /* 0x004fca00078e00ff */
[----:B------:R-:W-:Y:S02]  /*5160*/  SHF.R.U32.HI R4, RZ, R5, R4 ;  /* 0x00000005ff047219 */ /* 0x000fe40000011604 */
[----:B---3--:R-:W-:-:S04]  /*5170*/  SHF.R.U32.HI R3, RZ, R0, R3 ;  /* 0x00000000ff037219 */ /* 0x008fc80000011603 */
[----:B------:R-:W-:Y:S02]  /*5180*/  SEL R0, R190, R3, !P0 ;  /* 0x00000003be007207 */ /* 0x000fe40004000000 */
[----:B----4-:R-:W-:-:S04]  /*5190*/  ISETP.NE.AND P1, PT, R6, 0x1, PT ;  /* 0x000000010600780c */ /* 0x010fc80003f25270 */
[----:B------:R-:W-:-:S05]  /*51a0*/  SEL R3, R189, R4, !P1 ;  /* 0x00000004bd037207 */ /* 0x000fca0004800000 */
[----:B------:R-:W-:Y:S02]  /*51b0*/  IMAD.IADD R4, R0, 0x1, -R3 ;  /* 0x0000000100047824 */ /* 0x000fe400078e0a03 */
[----:B------:R-:W-:Y:S02]  /*51c0*/  IMAD.IADD R3, R3, 0x1, -R0 ;  /* 0x0000000103037824 */ /* 0x000fe400078e0a00 */
[----:B------:R-:W-:Y:S02]  /*51d0*/  IMAD R189, R4, R6, R189 ;  /* 0x0000000604bd7224 */ /* 0x000fe400078e02bd */
[----:B------:R-:W-:Y:S02]  /*51e0*/  IMAD R190, R3, R2, R190 ;  /* 0x0000000203be7224 */ /* 0x000fe400078e02be */
.L_x_90:
[----:B------:R-:W-:Y:S01]  /*51f0*/  ULOP3.LUT UP0, URZ, UR40, 0x1b0, URZ, 0xc0, !UPT ;  /* 0x000001b028ff7892 */ /* 0x000fe2000f80c0ff */
[----:B------:R-:W-:Y:S02]  /*5200*/  IADD3 R183, PT, PT, R183, 0x1, RZ ;  /* 0x00000001b7b77810 */ /* 0x000fe40007ffe0ff */
[----:B------:R-:W-:-:S06]  /*5210*/  @P3 SHF.R.U32.HI R191, RZ, 0x10, R9 ;  /* 0x00000010ffbf3819 */ /* 0x000fcc0000011609 */
[----:B------:R-:W-:Y:S05]  /*5220*/  BRA.U !UP0, `(.L_x_91) ;  /* 0x0000000108407547 */ /* 0x000fea000b800000 */
[----:B------:R-:W-:Y:S01]  /*5230*/  MOV R2, 0x0 ;  /* 0x0000000000027802 */ /* 0x000fe20000000f00 */
[----:B------:R-:W1:Y:S01]  /*5240*/  LDCU.64 UR8, c[0x4][0x80] ;  /* 0x01001000ff0877ac */ /* 0x000e620008000a00 */
[----:B------:R-:W-:Y:S02]  /*5250*/  HFMA2 R12, -RZ, RZ, 0, 5.9604644775390625e-08 ;  /* 0x00000001ff0c7431 */ /* 0x000fe400000001ff */
[----:B------:R-:W-:Y:S01]  /*5260*/  IMAD.MOV.U32 R8, RZ, RZ, 0x70 ;  /* 0x00000070ff087424 */ /* 0x000fe200078e00ff */
[----:B------:R-:W2:Y:S01]  /*5270*/  LDCU.64 UR6, c[0x4][0x88] ;  /* 0x01001100ff0677ac */ /* 0x000ea20008000a00 */
[----:B------:R-:W3:Y:S01]  /*5280*/  LDC.64 R2, c[0x4][R2] ;  /* 0x0100000002027b82 */ /* 0x000ee20000000a00 */
[----:B------:R-:W-:Y:S01]  /*5290*/  IMAD.MOV.U32 R13, RZ, RZ, RZ ;  /* 0x000000ffff0d7224 */ /* 0x000fe200078e00ff */
[----:B------:R-:W4:Y:S01]  /*52a0*/  LDCU.64 UR4, c[0x4][0x8] ;  /* 0x01000100ff0477ac */ /* 0x000f220008000a00 */
[----:B-1----:R-:W-:Y:S01]  /*52b0*/  IMAD.U32 R4, RZ, RZ, UR8 ;  /* 0x00000008ff047e24 */ /* 0x002fe2000f8e00ff */
[----:B------:R-:W-:Y:S01]  /*52c0*/  MOV R5, UR9 ;  /* 0x0000000900057c02 */ /* 0x000fe20008000f00 */
[----:B--2---:R-:W-:Y:S01]  /*52d0*/  IMAD.U32 R6, RZ, RZ, UR6 ;  /* 0x00000006ff067e24 */ /* 0x004fe2000f8e00ff */
[----:B------:R-:W-:Y:S01]  /*52e0*/  MOV R7, UR7 ;  /* 0x0000000700077c02 */ /* 0x000fe20008000f00 */
[----:B----4-:R-:W-:Y:S01]  /*52f0*/  IMAD.U32 R10, RZ, RZ, UR4 ;  /* 0x00000004ff0a7e24 */ /* 0x010fe2000f8e00ff */
[----:B------:R-:W-:-:S02]  /*5300*/  MOV R11, UR5 ;  /* 0x00000005000b7c02 */ /* 0x000fc40008000f00 */
[----:B------:R-:W-:-:S07]  /*5310*/  LEPC R20, `(.L_x_91) ;  /* 0x000000001014794e */ /* 0x000fce0000000000 */
[----:B---3-5:R-:W-:Y:S05]  /*5320*/  CALL.ABS.NOINC R2 ;  /* 0x0000000002007343 */ /* 0x028fea0003c00000 */
.L_x_91:
[----:B------:R-:W-:-:S09]  /*5330*/  ULOP3.LUT UP0, URZ, UR43, 0x1b0, URZ, 0xc0, !UPT ;  /* 0x000001b02bff7892 */ /* 0x000fd2000f80c0ff */
        /* <DEDUP_REMOVED lines=17> */
.L_x_92:
[----:B------:R-:W1:Y:S02]  /*5450*/  LDC.64 R2, c[0x0][0x890] ;  /* 0x00022400ff027b82 */ /* 0x000e640000000a00 */
[----:B-1----:R-:W-:-:S04]  /*5460*/  ISETP.NE.U32.AND P3, PT, R2, RZ, PT ;  /* 0x000000ff0200720c */ /* 0x002fc80003f65070 */
[----:B------:R-:W-:-:S13]  /*5470*/  ISETP.NE.AND.EX P3, PT, R3, RZ, PT, P3 ;  /* 0x000000ff0300720c */ /* 0x000fda0003f65330 */
[----:B------:R-:W-:Y:S05]  /*5480*/  @!P3 BRA `(.L_x_93) ;  /* 0x000000000034b947 */ /* 0x000fea0003800000 */
[----:B------:R-:W1:Y:S02]  /*5490*/  LDCU.64 UR4, c[0x0][0x888] ;  /* 0x00011100ff0477ac */ /* 0x000e640008000a00 */
[----:B-1----:R-:W-:-:S04]  /*54a0*/  UISETP.NE.U32.AND UP0, UPT, UR4, URZ, UPT ;  /* 0x000000ff0400728c */ /* 0x002fc8000bf05070 */
[----:B------:R-:W-:-:S09]  /*54b0*/  UISETP.NE.AND.EX UP0, UPT, UR5, URZ, UPT, UP0 ;  /* 0x000000ff0500728c */ /* 0x000fd2000bf05300 */
[----:B------:R-:W-:Y:S05]  /*54c0*/  BRA.U !UP0, `(.L_x_94) ;  /* 0x0000000108187547 */ /* 0x000fea000b800000 */
[----:B------:R-:W1:Y:S01]  /*54d0*/  LDC.64 R4, c[0x0][0x888] ;  /* 0x00022200ff047b82 */ /* 0x000e620000000a00 */
[----:B------:R-:W-:-:S04]  /*54e0*/  IMAD R0, R2, UR36, RZ ;  /* 0x0000002402007c24 */ /* 0x000fc8000f8e02ff */
[----:B-1----:R-:W-:-:S05]  /*54f0*/  IMAD.WIDE R4, R0, 0x4, R4 ;  /* 0x0000000400047825 */ /* 0x002fca00078e0204 */
[----:B-----5:R1:W5:Y:S01]  /*5500*/  LDG.E R123, desc[UR38][R4.64] ;  /* 0x00000026047b7981 */ /* 0x020362000c1e1900 */
[----:B------:R-:W-:Y:S01]  /*5510*/  MOV R180, 0x1 ;  /* 0x0000000100b47802 */ /* 0x000fe20000000f00 */
[----:B------:R-:W-:Y:S06]  /*5520*/  BRA `(.L_x_93) ;  /* 0x00000000000c7947 */ /* 0x000fec0003800000 */
.L_x_94:
[----:B------:R-:W1:Y:S01]  /*5530*/  LDCU UR4, c[0x0][0x880] ;  /* 0x00011000ff0477ac */ /* 0x000e620008000800 */
[----:B------:R-:W-:Y:S01]  /*5540*/  HFMA2 R180, -RZ, RZ, 0, 5.9604644775390625e-08 ;  /* 0x00000001ffb47431 */ /* 0x000fe200000001ff */
[----:B-1---5:R-:W-:Y:S02]  /*5550*/  MOV R123, UR4 ;  /* 0x00000004007b7c02 */ /* 0x022fe40008000f00 */
.L_x_93:
[----:B-1----:R-:W1:Y:S02]  /*5560*/  LDC.64 R4, c[0x0][0x8b0] ;  /* 0x00022c00ff047b82 */ /* 0x002e640000000a00 */
        /* <DEDUP_REMOVED lines=11> */
[----:B------:R-:W-:Y:S05]  /*5620*/  BRA `(.L_x_95) ;  /* 0x0000000000087947 */ /* 0x000fea0003800000 */
.L_x_96:
[----:B------:R-:W1:Y:S02]  /*5630*/  LDCU UR4, c[0x0][0x8a0] ;  /* 0x00011400ff0477ac */ /* 0x000e640008000800 */
[----:B-1---5:R-:W-:Y:S02]  /*5640*/  MOV R74, UR4 ;  /* 0x00000004004a7c02 */ /* 0x022fe40008000f00 */
.L_x_95:
[----:B------:R-:W-:Y:S01]  /*5650*/  UISETP.NE.AND UP0, UPT, UR44, URZ, UPT ;  /* 0x000000ff2c00728c */ /* 0x000fe2000bf05270 */
[----:B------:R-:W-:-:S04]  /*5660*/  PLOP3.LUT P0, PT, PT, PT, PT, 0x8, 0x80 ;  /* 0x000000000080781c */ /* 0x000fc80003f0e170 */
[----:B------:R-:W-:-:S04]  /*5670*/  P2R R207, PR, RZ, 0x1 ;  /* 0x00000001ffcf7803 */ /* 0x000fc80000000000 */
[----:B------:R-:W-:Y:S05]  /*5680*/  BRA.U !UP0, `(.L_x_97) ;  /* 0x00000001083c7547 */ /* 0x000fea000b800000 */
[----:B------:R-:W-:-:S04]  /*5690*/  ISETP.NE.U32.AND P0, PT, R2, RZ, PT ;  /* 0x000000ff0200720c */ /* 0x000fc80003f05070 */
[----:B------:R-:W-:-:S13]  /*56a0*/  ISETP.NE.AND.EX P0, PT, R3, RZ, PT, P0 ;  /* 0x000000ff0300720c */ /* 0x000fda0003f05300 */
[----:B-----5:R-:W-:-:S04]  /*56b0*/  @!P0 FSETP.EQ.AND P1, PT, R123, RZ, PT ;  /* 0x000000ff7b00820b */ /* 0x020fc80003f22000 */
[----:B------:R-:W-:Y:S01]  /*56c0*/  P2R R207, PR, RZ, 0x2 ;  /* 0x00000002ffcf7803 */ /* 0x000fe20000000000 */
[----:B------:R-:W-:Y:S08]  /*56d0*/  @!P0 BRA `(.L_x_97) ;  /* 0x0000000000288947 */ /* 0x000ff00003800000 */
[----:B------:R-:W2:Y:S01]  /*56e0*/  LDCU.64 UR4, c[0x0][0x888] ;  /* 0x00011100ff0477ac */ /* 0x000ea20008000a00 */
[----:B------:R-:W-:Y:S02]  /*56f0*/  LOP3.LUT P1, RZ, R180, 0xff, RZ, 0xc0, !PT ;  /* 0x000000ffb4ff7812 */ /* 0x000fe4000782c0ff */
[----:B------:R-:W-:-:S04]  /*5700*/  FSETP.NEU.AND P0, PT, R123, RZ, PT ;  /* 0x000000ff7b00720b */ /* 0x000fc80003f0d000 */
[----:B------:R-:W-:Y:S02]  /*5710*/  SEL R0, RZ, 0xffffffff, P0 ;  /* 0xffffffffff007807 */ /* 0x000fe40000000000 */
[----:B--2---:R-:W-:-:S04]  /*5720*/  ISETP.NE.U32.AND P2, PT, RZ, UR4, PT ;  /* 0x00000004ff007c0c */ /* 0x004fc8000bf45070 */
[----:B------:R-:W-:-:S04]  /*5730*/  ISETP.NE.AND.EX P2, PT, RZ, UR5, PT, P2 ;  /* 0x00000005ff007c0c */ /* 0x000fc8000bf45320 */
[----:B------:R-:W-:-:S04]  /*5740*/  @!P1 SEL R0, RZ, 0xffffffff, P2 ;  /* 0xffffffffff009807 */ /* 0x000fc80001000000 */
[----:B------:R-:W-:-:S04]  /*5750*/  LOP3.LUT R0, R0, 0x1, RZ, 0xc0, !PT ;  /* 0x0000000100007812 */ /* 0x000fc800078ec0ff */
[----:B------:R-:W-:-:S04]  /*5760*/  ISETP.EQ.U32.AND P0, PT, R0, 0x1, PT ;  /* 0x000000010000780c */ /* 0x000fc80003f02070 */
[----:B------:R-:W-:-:S09]  /*5770*/  P2R R207, PR, RZ, 0x1 ;  /* 0x00000001ffcf7803 */ /* 0x000fd20000000000 */
.L_x_97:
[----:B------:R-:W-:Y:S01]  /*5780*/  ISETP.NE.AND P4, PT, R207, RZ, PT ;  /* 0x000000ffcf00720c */ /* 0x000fe20003f85270 */
[----:B------:R-:W2:Y:S01]  /*5790*/  LDCU.64 UR4, c[0x0][0x888] ;  /* 0x00011100ff0477ac */ /* 0x000ea20008000a00 */
[----:B------:R-:W-:Y:S01]  /*57a0*/  LEA R5, R72, UR41, 0x3 ;  /* 0x0000002948057c11 */ /* 0x000fe2000f8e18ff */
[----:B------:R-:W-:Y:S01]  /*57b0*/  IMAD.MOV.U32 R188, RZ, RZ, 0x1 ;  /* 0x00000001ffbc7424 */ /* 0x000fe200078e00ff */
[----:B------:R-:W-:Y:S01]  /*57c0*/  SHF.L.U32 R2, R195, 0x1f, RZ ;  /* 0x0000001fc3027819 */ /* 0x000fe200000006ff */
[----:B------:R-:W-:Y:S01]  /*57d0*/  IMAD.SHL.U32 R182, R18, 0x80, RZ ;  /* 0x0000008012b67824 */ /* 0x000fe200078e00ff */
[----:B------:R-:W-:Y:S01]  /*57e0*/  CS2R R174, SRZ ;  /* 0x0000000000ae7805 */ /* 0x000fe2000001ff00 */
[----:B------:R-:W-:Y:S01]  /*57f0*/  IMAD.SHL.U32 R181, R19, 0x80, RZ ;  /* 0x0000008013b57824 */ /* 0x000fe200078e00ff */
[----:B------:R-:W-:Y:S01]  /*5800*/  CS2R R172, SRZ ;  /* 0x0000000000ac7805 */ /* 0x000fe2000001ff00 */
[----:B------:R-:W-:Y:S01]  /*5810*/  IMAD R70, R72, 0x80, R73 ;  /* 0x0000008048467824 */ /* 0x000fe200078e0249 */
[----:B------:R-:W-:Y:S01]  /*5820*/  CS2R R170, SRZ ;  /* 0x0000000000aa7805 */ /* 0x000fe2000001ff00 */
[----:B------:R-:W-:Y:S01]  /*5830*/  IMAD.MOV.U32 R71, RZ, RZ, RZ ;  /* 0x000000ffff477224 */ /* 0x000fe200078e00ff */
[----:B------:R-:W-:-:S02]  /*5840*/  CS2R R168, SRZ ;  /* 0x0000000000a87805 */ /* 0x000fc4000001ff00 */
[----:B-1----:R-:W-:Y:S01]  /*5850*/  @!P4 LEA R7, R193, UR41, 0x3 ;  /* 0x00000029c107cc11 */ /* 0x002fe2000f8e18ff */
[----:B------:R-:W-:Y:S01]  /*5860*/  IMAD.MOV.U32 R187, RZ, RZ, R192 ;  /* 0x000000ffffbb7224 */ /* 0x000fe200078e00c0 */
[----:B------:R-:W-:Y:S01]  /*5870*/  @!P4 SHF.L.U32 R4, R192, 0x1f, RZ ;  /* 0x0000001fc004c819 */ /* 0x000fe200000006ff */
[----:B------:R-:W-:Y:S01]  /*5880*/  IMAD.MOV.U32 R186, RZ, RZ, R193 ;  /* 0x000000ffffba7224 */ /* 0x000fe200078e00c1 */
[----:B------:R-:W-:Y:S02]  /*5890*/  CS2R R166, SRZ ;  /* 0x0000000000a67805 */ /* 0x000fe4000001ff00 */
[----:B------:R-:W-:Y:S01]  /*58a0*/  CS2R R164, SRZ ;  /* 0x0000000000a47805 */ /* 0x000fe2000001ff00 */
[----:B------:R-:W1:Y:S01]  /*58b0*/  @!P4 SYNCS.PHASECHK.TRANS64.TRYWAIT P1, [R7+URZ+0xc0], R4 ;  /* 0x0000c0040700c5a7 */ /* 0x000e6200080211ff */
[----:B--2---:R-:W-:Y:S02]  /*58c0*/  ISETP.NE.U32.AND P0, PT, RZ, UR4, PT ;  /* 0x00000004ff007c0c */ /* 0x004fe4000bf05070 */
[----:B------:R-:W-:-:S02]  /*58d0*/  CS2R R162, SRZ ;  /* 0x0000000000a27805 */ /* 0x000fc4000001ff00 */
[----:B------:R-:W-:Y:S02]  /*58e0*/  CS2R R160, SRZ ;  /* 0x0000000000a07805 */ /* 0x000fe4000001ff00 */
[----:B------:R-:W-:-:S04]  /*58f0*/  ISETP.NE.AND.EX P0, PT, RZ, UR5, PT, P0 ;  /* 0x00000005ff007c0c */ /* 0x000fc8000bf05300 */
[----:B------:R-:W-:Y:S02]  /*5900*/  SEL R3, RZ, 0xffffffff, P0 ;  /* 0xffffffffff037807 */ /* 0x000fe40000000000 */
[----:B------:R-:W-:Y:S01]  /*5910*/  LOP3.LUT P0, RZ, R180, 0xff, RZ, 0xc0, !PT ;  /* 0x000000ffb4ff7812 */ /* 0x000fe2000780c0ff */
[----:B------:R-:W2:Y:S01]  /*5920*/  SYNCS.PHASECHK.TRANS64.TRYWAIT P2, [R5+URZ+0x110], R2 ;  /* 0x00011002050075a7 */ /* 0x000ea200080411ff */
[----:B-1----:R-:W-:Y:S02]  /*5930*/  @!P4 SEL R188, RZ, 0x1, !P1 ;  /* 0x00000001ffbcc807 */ /* 0x002fe40004800000 */
[----:B--2---:R-:W-:Y:S02]  /*5940*/  P2R R206, PR, RZ, 0x4 ;  /* 0x00000004ffce7803 */ /* 0x004fe40000000000 */
[----:B-----5:R-:W-:-:S04]  /*5950*/  FSETP.NEU.AND P2, PT, R123, RZ, PT ;  /* 0x000000ff7b00720b */ /* 0x020fc80003f4d000 */
[----:B------:R-:W-:-:S04]  /*5960*/  SEL R0, RZ, 0xffffffff, P2 ;  /* 0xffffffffff007807 */ /* 0x000fc80001000000 */
[----:B------:R-:W-:Y:S02]  /*5970*/  @P3 SEL R0, R3, R0, !P0 ;  /* 0x0000000003003207 */ /* 0x000fe40004000000 */
[----:B------:R-:W-:Y:S02]  /*5980*/  PLOP3.LUT P0, PT, PT, PT, PT, 0x80, 0x8 ;  /* 0x000000000008781c */ /* 0x000fe40003f0f070 */
[----:B------:R-:W-:-:S04]  /*5990*/  LOP3.LUT R0, R0, 0x1, RZ, 0xc0, !PT ;  /* 0x0000000100007812 */ /* 0x000fc800078ec0ff */
[----:B------:R-:W-:-:S04]  /*59a0*/  ISETP.NE.U32.AND P2, PT, R0, 0x1, PT ;  /* 0x000000010000780c */ /* 0x000fc80003f45070 */
[----:B------:R-:W-:Y:S02]  /*59b0*/  P2R R202, PR, RZ, 0x4 ;  /* 0x00000004ffca7803 */ /* 0x000fe40000000000 */
[----:B------:R-:W-:-:S04]  /*59c0*/  PLOP3.LUT P2, PT, PT, PT, PT, 0x8, 0x80 ;  /* 0x000000000080781c */ /* 0x000fc80003f4e170 */
[----:B------:R-:W-:-:S09]  /*59d0*/  P2R R205, PR, RZ, 0x4 ;  /* 0x00000004ffcd7803 */ /* 0x000fd20000000000 */
.L_x_304:
[----:B------:R-:W-:Y:S01]  /*59e0*/  ISETP.NE.AND P1, PT, R207, RZ, PT ;  /* 0x000000ffcf00720c */ /* 0x000fe20003f25270 */
[----:B------:R-:W-:Y:S05]  /*59f0*/  YIELD ;  /* 0x0000000000007946 */ /* 0x000fea0003800000 */
[----:B------:R-:W-:Y:S01]  /*5a00*/  P2R R204, PR, RZ, 0x1 ;  /* 0x00000001ffcc7803 */ /* 0x000fe20000000000 */
[----:B------:R-:W-:Y:S06]  /*5a10*/  BSSY B1, `(.L_x_98) ;  /* 0x0000029000017945 */ /* 0x000fec0003800000 */
[----:B-1----:R-:W-:Y:S05]  /*5a20*/  @P1 BRA `(.L_x_99) ;  /* 0x00000000009c1947 */ /* 0x002fea0003800000 */
[----:B------:R-:W-:Y:S01]  /*5a30*/  ISETP.NE.AND P1, PT, R202, RZ, PT ;  /* 0x000000ffca00720c */ /* 0x000fe20003f25270 */
[----:B------:R-:W-:Y:S01]  /*5a40*/  BSSY B0, `(.L_x_100) ;  /* 0x000000b000007945 */ /* 0x000fe20003800000 */
[----:B------:R-:W-:Y:S11]  /*5a50*/  ISETP.NE.AND P0, PT, R188, RZ, PT ;  /* 0x000000ffbc00720c */ /* 0x000ff60003f05270 */
[----:B------:R-:W-:Y:S05]  /*5a60*/  @P1 LEA R6, R193, R198, 0xd ;  /* 0x000000c6c1061211 */ /* 0x000fea00078e68ff */
[--C-:B------:R-:W-:Y:S02]  /*5a70*/  @P1 IMAD R5, R199, -0x10, R6.reuse ;  /* 0xfffffff0c7051824 */ /* 0x100fe400078e0206 */
[----:B------:R-:W-:Y:S03]  /*5a80*/  @P1 IMAD R4, R197, -0x10, R6 ;  /* 0xfffffff0c5041824 */ /* 0x000fe600078e0206 */
[----:B------:R-:W-:Y:S01]  /*5a90*/  @P1 LEA R2, R196, R5, 0x4 ;  /* 0x00000005c4021211 */ /* 0x000fe200078e20ff */
[----:B------:R-:W-:Y:S06]  /*5aa0*/  @P0 BRA `(.L_x_101) ;  /* 0x0000000000100947 */ /* 0x000fec0003800000 */
[----:B------:R-:W-:Y:S02]  /*5ab0*/  LEA R3, R193, UR41, 0x3 ;  /* 0x00000029c1037c11 */ /* 0x000fe4000f8e18ff */
[----:B------:R-:W-:Y:S04]  /*5ac0*/  SHF.L.U32 R0, R192, 0x1f, RZ ;  /* 0x0000001fc0007819 */ /* 0x000fe800000006ff */
[----:B------:R-:W1:Y:S02]  /*5ad0*/  SYNCS.PHASECHK.TRANS64.TRYWAIT P0, [R3+URZ+0xc0], R0 ;  /* 0x0000c000030075a7 */ /* 0x000e6400080011ff */
[----:B-1----:R-:W-:Y:S05]  /*5ae0*/  @!P0 BRA `(.L_x_102) ;  /* 0x0000008400648947 */ /* 0x002fea0003800000 */
.L_x_101:
[----:B------:R-:W-:Y:S05]  /*5af0*/  BSYNC B0 ;  /* 0x0000000000007941 */ /* 0x000fea0003800000 */
.L_x_100:
[----:B------:R-:W-:Y:S01]  /*5b00*/  ISETP.NE.AND P0, PT, R202, RZ, PT ;  /* 0x000000ffca00720c */ /* 0x000fe20003f05270 */
[----:B-1----:R-:W-:Y:S01]  /*5b10*/  IMAD.U32 R0, RZ, RZ, UR37 ;  /* 0x00000025ff007e24 */ /* 0x002fe2000f8e00ff */
[C---:B------:R-:W-:Y:S01]  /*5b20*/  LEA R3, R186.reuse, UR41, 0x3 ;  /* 0x00000029ba037c11 */ /* 0x040fe2000f8e18ff */
[----:B------:R-:W-:Y:S02]  /*5b30*/  VIADD R186, R186, 0x1 ;  /* 0x00000001baba7836 */ /* 0x000fe40000000000 */
[----:B------:R-:W-:Y:S02]  /*5b40*/  VIADD R193, R193, 0x1 ;  /* 0x00000001c1c17836 */ /* 0x000fe40000000000 */
[----:B------:R-:W-:Y:S05]  /*5b50*/  VIADD R3, R3, 0xd0 ;  /* 0x000000d003037836 */ /* 0x000fea0000000000 */
[----:B------:R-:W-:Y:S01]  /*5b60*/  PRMT R0, R0, 0x654, R3 ;  /* 0x0000065400007816 */ /* 0x000fe20000000003 */
[----:B------:R1:W2:Y:S04]  /*5b70*/  @P0 LDS.128 R160, [R6] ;  /* 0x0000000006a00984 */ /* 0x0002a80000000c00 */
[----:B------:R1:W3:Y:S04]  /*5b80*/  @P0 LDS.128 R168, [R4+0x20] ;  /* 0x0000200004a80984 */ /* 0x0002e80000000c00 */
[----:B------:R1:W4:Y:S04]  /*5b90*/  @P0 LDS.128 R164, [R5+0x10] ;  /* 0x0000100005a40984 */ /* 0x0003280000000c00 */
[----:B------:R1:W1:Y:S01]  /*5ba0*/  @P0 LDS.128 R172, [R2+0x10] ;  /* 0x0000100002ac0984 */ /* 0x0002620000000c00 */
[C---:B------:R-:W-:Y:S01]  /*5bb0*/  ISETP.NE.AND P0, PT, R186.reuse, 0x2, PT ;  /* 0x00000002ba00780c */ /* 0x040fe20003f05270 */
[----:B------:R-:W-:Y:S01]  /*5bc0*/  @!PT LDS RZ, [RZ] ;  /* 0x00000000fffff984 */ /* 0x000fe20000000800 */
[----:B------:R-:W-:Y:S01]  /*5bd0*/  @!PT LDS RZ, [RZ] ;  /* 0x00000000fffff984 */ /* 0x000fe20000000800 */
[----:B------:R-:W-:Y:S01]  /*5be0*/  @!PT LDS RZ, [RZ] ;  /* 0x00000000fffff984 */ /* 0x000fe20000000800 */
[----:B------:R-:W-:Y:S01]  /*5bf0*/  @!PT LDS RZ, [RZ] ;  /* 0x00000000fffff984 */ /* 0x000fe20000000800 */
[----:B------:R5:W-:Y:S06]  /*5c00*/  MEMBAR.ALL.CTA ;  /* 0x0000000000007992 */ /* 0x000bec0000008000 */
[----:B-----5:R-:W5:Y:S01]  /*5c10*/  FENCE.VIEW.ASYNC.S ;  /* 0x00000000000073c6 */ /* 0x020f620000000000 */
[----:B------:R-:W-:Y:S01]  /*5c20*/  SEL R186, R186, RZ, P0 ;  /* 0x000000ffbaba7207 */ /* 0x000fe20000000000 */
[----:B-----5:R5:W-:Y:S02]  /*5c30*/  SYNCS.ARRIVE.TRANS64.RED.A1T0 RZ, [R0+URZ], RZ ;  /* 0x000000ff00ff79a7 */ /* 0x020be400081004ff */
[----:B-----5:R-:W-:Y:S02]  /*5c40*/  SEL R0, RZ, 0x1, P0 ;  /* 0x00000001ff007807 */ /* 0x020fe40000000000 */
[----:B------:R-:W-:Y:S02]  /*5c50*/  ISETP.NE.AND P0, PT, R193, 0x2, PT ;  /* 0x00000002c100780c */ /* 0x000fe40003f05270 */
[----:B------:R-:W-:Y:S02]  /*5c60*/  LOP3.LUT R187, R187, R0, RZ, 0x3c, !PT ;  /* 0x00000000bbbb7212 */ /* 0x000fe400078e3cff */
[----:B------:R-:W-:Y:S02]  /*5c70*/  SEL R3, RZ, 0x1, P0 ;  /* 0x00000001ff037807 */ /* 0x000fe40000000000 */
[----:B------:R-:W-:Y:S02]  /*5c80*/  SEL R193, R193, RZ, P0 ;  /* 0x000000ffc1c17207 */ /* 0x000fe40000000000 */
[----:B-1234-:R-:W-:Y:S02]  /*5c90*/  LOP3.LUT R192, R192, R3, RZ, 0x3c, !PT ;  /* 0x00000003c0c07212 */ /* 0x01efe400078e3cff */
.L_x_99:
[----:B------:R-:W-:Y:S05]  /*5ca0*/  BSYNC B1 ;  /* 0x0000000000017941 */ /* 0x000fea0003800000 */
.L_x_98:
[----:B------:R-:W-:Y:S01]  /*5cb0*/  ISETP.NE.AND P1, PT, R206, RZ, PT ;  /* 0x000000ffce00720c */ /* 0x000fe20003f25270 */
[----:B------:R-:W-:Y:S01]  /*5cc0*/  IMAD.IADD R64, R70, 0x1, R71 ;  /* 0x0000000146407824 */ /* 0x000fe200078e0247 */
[----:B------:R-:W-:Y:S01]  /*5cd0*/  ISETP.NE.AND P0, PT, R205, RZ, PT ;  /* 0x000000ffcd00720c */ /* 0x000fe20003f05270 */
[----:B------:R-:W-:Y:S01]  /*5ce0*/  BSSY B0, `(.L_x_103) ;  /* 0x0000008000007945 */ /* 0x000fe20003800000 */
[----:B------:R-:W-:Y:S02]  /*5cf0*/  LEA R124, R72, UR41, 0x3 ;  /* 0x00000029487c7c11 */ /* 0x000fe4000f8e18ff */
[----:B------:R-:W-:Y:S02]  /*5d00*/  PLOP3.LUT P0, PT, P0, P1, PT, 0xf8, 0x8f ;  /* 0x00000000008f781c */ /* 0x000fe40000703f70 */
[----:B------:R-:W-:Y:S11]  /*5d10*/  SHF.R.U32.HI R0, RZ, 0x15, R64 ;  /* 0x00000015ff007819 */ /* 0x000ff60000011640 */
[----:B------:R-:W-:Y:S05]  /*5d20*/  @P0 BRA `(.L_x_104) ;  /* 0x00000000000c0947 */ /* 0x000fea0003800000 */
[----:B------:R-:W-:Y:S04]  /*5d30*/  SHF.L.U32 R3, R195, 0x1f, RZ ;  /* 0x0000001fc3037819 */ /* 0x000fe800000006ff */
[----:B------:R-:W1:Y:S02]  /*5d40*/  SYNCS.PHASECHK.TRANS64.TRYWAIT P0, [R124+URZ+0x110], R3 ;  /* 0x000110037c0075a7 */ /* 0x000e6400080011ff */
[----:B-1----:R-:W-:Y:S05]  /*5d50*/  @!P0 BRA `(.L_x_105) ;  /* 0x0000008000dc8947 */ /* 0x002fea0003800000 */
.L_x_104:
[----:B------:R-:W-:Y:S05]  /*5d60*/  BSYNC B0 ;  /* 0x0000000000007941 */ /* 0x000fea0003800000 */
.L_x_103:
[----:B------:R-:W-:Y:S11]  /*5d70*/  LOP3.LUT P0, RZ, R0, 0x3, R201, 0x48, !PT ;  /* 0x0000000300ff7812 */ /* 0x000ff600078048c9 */
[----:B------:R-:W-:Y:S02]  /*5d80*/  @!UPT UIADD3 URZ, UPT, UPT, URZ, URZ, URZ ;  /* 0x000000fffffff290 */ /* 0x000fe4000fffe0ff */
[----:B------:R-:W-:Y:S05]  /*5d90*/  @!P0 BRA `(.L_x_106) ;  /* 0x0000000000408947 */ /* 0x000fea0003800000 */
[----:B------:R-:W2:Y:S01]  /*5da0*/  LDCU.64 UR8, c[0x4][0x70] ;  /* 0x01000e00ff0877ac */ /* 0x000ea20008000a00 */
[----:B-1----:R-:W-:Y:S01]  /*5db0*/  MOV R3, 0x0 ;  /* 0x0000000000037802 */ /* 0x002fe20000000f00 */
[----:B------:R-:W-:Y:S02]  /*5dc0*/  HFMA2 R12, -RZ, RZ, 0, 5.9604644775390625e-08 ;  /* 0x00000001ff0c7431 */ /* 0x000fe400000001ff */
[----:B------:R-:W-:Y:S02]  /*5dd0*/  IMAD.MOV.U32 R8, RZ, RZ, 0x192 ;  /* 0x00000192ff087424 */ /* 0x000fe400078e00ff */
[----:B------:R-:W-:Y:S01]  /*5de0*/  IMAD.MOV.U32 R13, RZ, RZ, RZ ;  /* 0x000000ffff0d7224 */ /* 0x000fe200078e00ff */
[----:B------:R-:W1:Y:S01]  /*5df0*/  LDCU.64 UR6, c[0x4][0x78] ;  /* 0x01000f00ff0677ac */ /* 0x000e620008000a00 */
[----:B------:R-:W3:Y:S01]  /*5e00*/  LDC.64 R2, c[0x4][R3] ;  /* 0x0100000003027b82 */ /* 0x000ee20000000a00 */
[----:B------:R-:W4:Y:S01]  /*5e10*/  LDCU.64 UR4, c[0x4][0x10] ;  /* 0x01000200ff0477ac */ /* 0x000f220008000a00 */
[----:B--2---:R-:W-:Y:S01]  /*5e20*/  MOV R5, UR9 ;  /* 0x0000000900057c02 */ /* 0x004fe20008000f00 */
[----:B------:R-:W-:Y:S01]  /*5e30*/  IMAD.U32 R4, RZ, RZ, UR8 ;  /* 0x00000008ff047e24 */ /* 0x000fe2000f8e00ff */
[----:B-1----:R-:W-:Y:S01]  /*5e40*/  MOV R7, UR7 ;  /* 0x0000000700077c02 */ /* 0x002fe20008000f00 */
[----:B------:R-:W-:Y:S01]  /*5e50*/  IMAD.U32 R6, RZ, RZ, UR6 ;  /* 0x00000006ff067e24 */ /* 0x000fe2000f8e00ff */
[----:B----4-:R-:W-:Y:S01]  /*5e60*/  MOV R11, UR5 ;  /* 0x00000005000b7c02 */ /* 0x010fe20008000f00 */
[----:B------:R-:W-:Y:S02]  /*5e70*/  IMAD.U32 R10, RZ, RZ, UR4 ;  /* 0x00000004ff0a7e24 */ /* 0x000fe4000f8e00ff */
[----:B------:R-:W-:Y:S07]  /*5e80*/  LEPC R20, `(.L_x_106) ;  /* 0x000000001014794e */ /* 0x000fee0000000000 */
[----:B---3--:R-:W-:Y:S05]  /*5e90*/  CALL.ABS.NOINC R2 ;  /* 0x0000000002007343 */ /* 0x008fea0003c00000 */
.L_x_106:
[----:B------:R-:W-:Y:S05]  /*5ea0*/  WARPSYNC.ALL ;  /* 0x0000000000007948 */ /* 0x000fea0003800000 */
[----:B------:R-:W-:Y:S01]  /*5eb0*/  R2UR UR4, R64 ;  /* 0x00000000400472ca */ /* 0x000fe200000e0000 */
[----:B------:R-:W-:Y:S01]  /*5ec0*/  BSSY.RECONVERGENT B1, `(.L_x_107) ;  /* 0x00002fc000017945 */ /* 0x000fe20003800200 */
[-C--:B------:R-:W-:Y:S02]  /*5ed0*/  F2FP.F16.E4M3.UNPACK_B R0, R170.reuse ;  /* 0x000000aaff00723e */ /* 0x080fe400020006ff */
[-C--:B------:R-:W-:Y:S02]  /*5ee0*/  F2FP.F16.E4M3.UNPACK_B R2, R171.reuse ;  /* 0x000000abff02723e */ /* 0x080fe400020006ff */
[----:B-1----:R-:W-:Y:S01]  /*5ef0*/  F2FP.F16.E4M3.UNPACK_B R3, R170.H1 ;  /* 0x000000aaff03723e */ /* 0x002fe200030006ff */
[--C-:B------:R-:W-:Y:S01]  /*5f00*/  HADD2.F32 R79, -RZ, R0.reuse.H0_H0 ;  /* 0x20000000ff4f7230 */ /* 0x100fe20000004100 */
[-C--:B------:R-:W-:Y:S01]  /*5f10*/  F2FP.F16.E4M3.UNPACK_B R126, R160.reuse ;  /* 0x000000a0ff7e723e */ /* 0x080fe200020006ff */
[----:B------:R-:W-:Y:S01]  /*5f20*/  HADD2.F32 R82, -RZ, R0.H1_H1 ;  /* 0x30000000ff527230 */ /* 0x000fe20000004100 */
[----:B------:R-:W-:Y:S01]  /*5f30*/  F2FP.F16.E4M3.UNPACK_B R0, R171.H1 ;  /* 0x000000abff00723e */ /* 0x000fe200030006ff */
[--C-:B------:R-:W-:Y:S01]  /*5f40*/  HADD2.F32 R83, -RZ, R2.reuse.H0_H0 ;  /* 0x20000002ff537230 */ /* 0x100fe20000004100 */
[----:B------:R-:W-:Y:S01]  /*5f50*/  F2FP.F16.E4M3.UNPACK_B R128, R160.H1 ;  /* 0x000000a0ff80723e */ /* 0x000fe200030006ff */
[----:B------:R-:W1:Y:S01]  /*5f60*/  LDTM.x64 R4, tmem[UR4] ;  /* 0x00000004000479ee */ /* 0x000e620008340000 */
[----:B------:R-:W-:Y:S01]  /*5f70*/  HADD2.F32 R86, -RZ, R2.H1_H1 ;  /* 0x30000002ff567230 */ /* 0x000fe20000004100 */
[----:B------:R-:W-:Y:S01]  /*5f80*/  F2FP.F16.E4M3.UNPACK_B R2, R172 ;  /* 0x000000acff02723e */ /* 0x000fe200020006ff */
[--C-:B------:R-:W-:Y:S01]  /*5f90*/  HADD2.F32 R85, -RZ, R0.reuse.H0_H0 ;  /* 0x20000000ff557230 */ /* 0x100fe20000004100 */
[----:B------:R-:W-:Y:S01]  /*5fa0*/  F2FP.F16.E4M3.UNPACK_B R130, R161 ;  /* 0x000000a1ff82723e */ /* 0x000fe200020006ff */
[----:B------:R-:W-:Y:S01]  /*5fb0*/  HADD2.F32 R88, -RZ, R0.H1_H1 ;  /* 0x30000000ff587230 */ /* 0x000fe20000004100 */
[----:B------:R-:W-:Y:S01]  /*5fc0*/  F2FP.F16.E4M3.UNPACK_B R0, R173 ;  /* 0x000000adff00723e */ /* 0x000fe200020006ff */
[--C-:B------:R-:W-:Y:S01]  /*5fd0*/  HADD2.F32 R87, -RZ, R2.reuse.H0_H0 ;  /* 0x20000002ff577230 */ /* 0x100fe20000004100 */
[----:B------:R-:W-:Y:S01]  /*5fe0*/  F2FP.F16.E4M3.UNPACK_B R132, R161.H1 ;  /* 0x000000a1ff84723e */ /* 0x000fe200030006ff */
[----:B------:R-:W-:Y:S01]  /*5ff0*/  HADD2.F32 R90, -RZ, R2.H1_H1 ;  /* 0x30000002ff5a7230 */ /* 0x000fe20000004100 */
[----:B------:R-:W-:Y:S01]  /*6000*/  F2FP.F16.E4M3.UNPACK_B R2, R173.H1 ;  /* 0x000000adff02723e */ /* 0x000fe200030006ff */
        /* <DEDUP_REMOVED lines=11> */
[----:B------:R-:W-:Y:S01]  /*60c0*/  F2FP.F16.E4M3.UNPACK_B R0, R175.H1 ;  /* 0x000000afff00723e */ /* 0x000fe200030006ff */
[--C-:B------:R-:W-:Y:S02]  /*60d0*/  HADD2.F32 R93, -RZ, R2.reuse.H0_H0 ;  /* 0x20000002ff5d7230 */ /* 0x100fe40000004100 */
[C---:B-1----:R-:W-:Y:S01]  /*60e0*/  FMUL R7, R74.reuse, R7 ;  /* 0x000000074a077220 */ /* 0x042fe20000400000 */
[----:B------:R-:W-:Y:S01]  /*60f0*/  HADD2.F32 R96, -RZ, R2.H1_H1 ;  /* 0x30000002ff607230 */ /* 0x000fe20000004100 */
[----:B------:R-:W-:Y:S01]  /*6100*/  F2FP.F16.E4M3.UNPACK_B R2, R175 ;  /* 0x000000afff02723e */ /* 0x000fe200020006ff */
[--C-:B------:R-:W-:Y:S02]  /*6110*/  HADD2.F32 R89, -RZ, R3.reuse.H0_H0 ;  /* 0x20000003ff597230 */ /* 0x100fe40000004100 */
[C---:B------:R-:W-:Y:S01]  /*6120*/  FMUL R11, R74.reuse, R11 ;  /* 0x0000000b4a0b7220 */ /* 0x040fe20000400000 */
[----:B------:R-:W-:Y:S01]  /*6130*/  HADD2.F32 R92, -RZ, R3.H1_H1 ;  /* 0x30000003ff5c7230 */ /* 0x000fe20000004100 */
[----:B------:R-:W-:Y:S01]  /*6140*/  F2FP.F16.E4M3.UNPACK_B R3, R174.H1 ;  /* 0x000000aeff03723e */ /* 0x000fe200030006ff */
[--C-:B------:R-:W-:Y:S01]  /*6150*/  HADD2.F32 R101, -RZ, R0.reuse.H0_H0 ;  /* 0x20000000ff657230 */ /* 0x100fe20000004100 */
[----:B------:R-:W-:Y:S01]  /*6160*/  F2FP.F16.E4M3.UNPACK_B R140, R163.H1 ;  /* 0x000000a3ff8c723e */ /* 0x000fe200030006ff */
[----:B------:R-:W-:Y:S02]  /*6170*/  HADD2.F32 R104, -RZ, R0.H1_H1 ;  /* 0x30000000ff687230 */ /* 0x000fe40000004100 */
[C---:B------:R-:W-:Y:S01]  /*6180*/  FMUL R0, R74.reuse, R4 ;  /* 0x000000044a007220 */ /* 0x040fe20000400000 */
[----:B------:R-:W-:Y:S02]  /*6190*/  HADD2.F32 R125, -RZ, R126.H0_H0 ;  /* 0x2000007eff7d7230 */ /* 0x000fe40000004100 */
[C---:B------:R-:W-:Y:S01]  /*61a0*/  FMUL R4, R74.reuse, R8 ;  /* 0x000000084a047220 */ /* 0x040fe20000400000 */
[--C-:B------:R-:W-:Y:S02]  /*61b0*/  HADD2.F32 R99, -RZ, R2.reuse.H0_H0 ;  /* 0x20000002ff637230 */ /* 0x100fe40000004100 */
[C---:B------:R-:W-:Y:S01]  /*61c0*/  FMUL R8, R74.reuse, R12 ;  /* 0x0000000c4a087220 */ /* 0x040fe20000400000 */
[----:B------:R-:W-:Y:S02]  /*61d0*/  HADD2.F32 R102, -RZ, R2.H1_H1 ;  /* 0x30000002ff667230 */ /* 0x000fe40000004100 */
[C---:B------:R-:W-:Y:S01]  /*61e0*/  FMUL R2, R74.reuse, R5 ;  /* 0x000000054a027220 */ /* 0x040fe20000400000 */
[----:B------:R-:W-:Y:S02]  /*61f0*/  HADD2.F32 R127, -RZ, R126.H1_H1 ;  /* 0x3000007eff7f7230 */ /* 0x000fe40000004100 */
[C---:B------:R-:W-:Y:S01]  /*6200*/  FFMA R0, R123.reuse, R125, R0 ;  /* 0x0000007d7b007223 */ /* 0x040fe20000000000 */
[--C-:B------:R-:W-:Y:S02]  /*6210*/  HADD2.F32 R97, -RZ, R3.reuse.H0_H0 ;  /* 0x20000003ff617230 */ /* 0x100fe40000004100 */
[C---:B------:R-:W-:Y:S01]  /*6220*/  FMUL R5, R74.reuse, R9 ;  /* 0x000000094a057220 */ /* 0x040fe20000400000 */
[----:B------:R-:W-:Y:S02]  /*6230*/  HADD2.F32 R100, -RZ, R3.H1_H1 ;  /* 0x30000003ff647230 */ /* 0x000fe40000004100 */
[C---:B------:R-:W-:Y:S01]  /*6240*/  FMUL R3, R74.reuse, R6 ;  /* 0x000000064a037220 */ /* 0x040fe20000400000 */
[--C-:B------:R-:W-:Y:S02]  /*6250*/  HADD2.F32 R126, -RZ, R128.reuse.H0_H0 ;  /* 0x20000080ff7e7230 */ /* 0x100fe40000004100 */
[C---:B------:R-:W-:Y:S01]  /*6260*/  FFMA R2, R123.reuse, R127, R2 ;  /* 0x0000007f7b027223 */ /* 0x040fe20000000002 */
[----:B------:R-:W-:Y:S02]  /*6270*/  HADD2.F32 R128, -RZ, R128.H1_H1 ;  /* 0x30000080ff807230 */ /* 0x000fe40000004100 */
[C---:B------:R-:W-:Y:S01]  /*6280*/  FMUL R6, R74.reuse, R10 ;  /* 0x0000000a4a067220 */ /* 0x040fe20000400000 */
[--C-:B------:R-:W-:Y:S02]  /*6290*/  HADD2.F32 R129, -RZ, R130.reuse.H0_H0 ;  /* 0x20000082ff817230 */ /* 0x100fe40000004100 */
[C---:B------:R-:W-:Y:S01]  /*62a0*/  FFMA R3, R123.reuse, R126, R3 ;  /* 0x0000007e7b037223 */ /* 0x040fe20000000003 */
[----:B------:R-:W-:Y:S02]  /*62b0*/  HADD2.F32 R130, -RZ, R130.H1_H1 ;  /* 0x30000082ff827230 */ /* 0x000fe40000004100 */
[C---:B------:R-:W-:Y:S01]  /*62c0*/  FFMA R7, R123.reuse, R128, R7 ;  /* 0x000000807b077223 */ /* 0x040fe20000000007 */
[--C-:B------:R-:W-:Y:S02]  /*62d0*/  HADD2.F32 R131, -RZ, R132.reuse.H0_H0 ;  /* 0x20000084ff837230 */ /* 0x100fe40000004100 */
[C---:B------:R-:W-:Y:S01]  /*62e0*/  FFMA R4, R123.reuse, R129, R4 ;  /* 0x000000817b047223 */ /* 0x040fe20000000004 */
[----:B------:R-:W-:Y:S02]  /*62f0*/  HADD2.F32 R132, -RZ, R132.H1_H1 ;  /* 0x30000084ff847230 */ /* 0x000fe40000004100 */
[C---:B------:R-:W-:Y:S01]  /*6300*/  FMUL R9, R74.reuse, R13 ;  /* 0x0000000d4a097220 */ /* 0x040fe20000400000 */
[--C-:B------:R-:W-:Y:S02]  /*6310*/  HADD2.F32 R133, -RZ, R134.reuse.H0_H0 ;  /* 0x20000086ff857230 */ /* 0x100fe40000004100 */
[C---:B------:R-:W-:Y:S01]  /*6320*/  FFMA R5, R123.reuse, R130, R5 ;  /* 0x000000827b057223 */ /* 0x040fe20000000005 */
[----:B------:R-:W-:Y:S02]  /*6330*/  HADD2.F32 R134, -RZ, R134.H1_H1 ;  /* 0x30000086ff867230 */ /* 0x000fe40000004100 */
[C---:B------:R-:W-:Y:S01]  /*6340*/  FMUL R10, R74.reuse, R14 ;  /* 0x0000000e4a0a7220 */ /* 0x040fe20000400000 */
[--C-:B------:R-:W-:Y:S01]  /*6350*/  HADD2.F32 R135, -RZ, R136.reuse.H0_H0 ;  /* 0x20000088ff877230 */ /* 0x100fe20000004100 */
[----:B------:R-:W-:Y:S01]  /*6360*/  F2FP.F16.E4M3.UNPACK_B R142, R164 ;  /* 0x000000a4ff8e723e */ /* 0x000fe200020006ff */
[----:B------:R-:W-:Y:S02]  /*6370*/  HADD2.F32 R136, -RZ, R136.H1_H1 ;  /* 0x30000088ff887230 */ /* 0x000fe40000004100 */
[C---:B------:R-:W-:Y:S01]  /*6380*/  FFMA R6, R123.reuse, R131, R6 ;  /* 0x000000837b067223 */ /* 0x040fe20000000006 */
[--C-:B------:R-:W-:Y:S02]  /*6390*/  HADD2.F32 R137, -RZ, R138.reuse.H0_H0 ;  /* 0x2000008aff897230 */ /* 0x100fe40000004100 */
[C---:B------:R-:W-:Y:S01]  /*63a0*/  FMUL R15, R74.reuse, R15 ;  /* 0x0000000f4a0f7220 */ /* 0x040fe20000400000 */
[C---:B------:R-:W-:Y:S01]  /*63b0*/  FFMA R11, R123.reuse, R132, R11 ;  /* 0x000000847b0b7223 */ /* 0x040fe2000000000b */
[C---:B------:R-:W-:Y:S01]  /*63c0*/  FMUL R12, R74.reuse, R16 ;  /* 0x000000104a0c7220 */ /* 0x040fe20000400000 */
[----:B------:R-:W-:Y:S01]  /*63d0*/  F2FP.F16.E4M3.UNPACK_B R144, R164.H1 ;  /* 0x000000a4ff90723e */ /* 0x000fe200030006ff */
[----:B------:R-:W-:Y:S02]  /*63e0*/  HADD2.F32 R138, -RZ, R138.H1_H1 ;  /* 0x3000008aff8a7230 */ /* 0x000fe40000004100 */
[C---:B------:R-:W-:Y:S01]  /*63f0*/  FFMA R8, R123.reuse, R133, R8 ;  /* 0x000000857b087223 */ /* 0x040fe20000000008 */
[C---:B------:R-:W-:Y:S01]  /*6400*/  FMUL R13, R74.reuse, R17 ;  /* 0x000000114a0d7220 */ /* 0x040fe20000400000 */
[--C-:B------:R-:W-:Y:S02]  /*6410*/  HADD2.F32 R139, -RZ, R140.reuse.H0_H0 ;  /* 0x2000008cff8b7230 */ /* 0x100fe40000004100 */
[C---:B------:R-:W-:Y:S01]  /*6420*/  FFMA R9, R123.reuse, R134, R9 ;  /* 0x000000867b097223 */ /* 0x040fe20000000009 */
[----:B------:R-:W-:Y:S01]  /*6430*/  F2FP.F16.E4M3.UNPACK_B R146, R165 ;  /* 0x000000a5ff92723e */ /* 0x000fe200020006ff */
[C---:B------:R-:W-:Y:S01]  /*6440*/  FMUL R14, R74.reuse, R18 ;  /* 0x000000124a0e7220 */ /* 0x040fe20000400000 */
[----:B------:R-:W-:Y:S02]  /*6450*/  HADD2.F32 R140, -RZ, R140.H1_H1 ;  /* 0x3000008cff8c7230 */ /* 0x000fe40000004100 */
[C---:B------:R-:W-:Y:S01]  /*6460*/  FFMA R10, R123.reuse, R135, R10 ;  /* 0x000000877b0a7223 */ /* 0x040fe2000000000a */
[--C-:B------:R-:W-:Y:S02]  /*6470*/  HADD2.F32 R141, -RZ, R142.reuse.H0_H0 ;  /* 0x2000008eff8d7230 */ /* 0x100fe40000004100 */
[C---:B------:R-:W-:Y:S01]  /*6480*/  FMUL R19, R74.reuse, R19 ;  /* 0x000000134a137220 */ /* 0x040fe20000400000 */
[C---:B------:R-:W-:Y:S01]  /*6490*/  FFMA R15, R123.reuse, R136, R15 ;  /* 0x000000887b0f7223 */ /* 0x040fe2000000000f */
[----:B------:R-:W-:Y:S01]  /*64a0*/  F2FP.F16.E4M3.UNPACK_B R148, R165.H1 ;  /* 0x000000a5ff94723e */ /* 0x000fe200030006ff */
[C---:B------:R-:W-:Y:S01]  /*64b0*/  FMUL R16, R74.reuse, R20 ;  /* 0x000000144a107220 */ /* 0x040fe20000400000 */
        /* <DEDUP_REMOVED lines=12> */
[C---:B------:R-:W-:Y:S01]  /*6580*/  FMUL R20, R74.reuse, R24 ;  /* 0x000000184a147220 */ /* 0x040fe20000400000 */
[----:B------:R-:W-:Y:S01]  /*6590*/  HADD2.F32 R146, -RZ, R146.H1_H1 ;  /* 0x30000092ff927230 */ /* 0x000fe20000004100 */
[----:B------:R-:W-:Y:S01]  /*65a0*/  F2FP.F16.E4M3.UNPACK_B R152, R166.H1 ;  /* 0x000000a6ff98723e */ /* 0x000fe200030006ff */
[C---:B------:R-:W-:Y:S01]  /*65b0*/  FFMA R16, R123.reuse, R141, R16 ;  /* 0x0000008d7b107223 */ /* 0x040fe20000000010 */
[--C-:B------:R-:W-:Y:S02]  /*65c0*/  HADD2.F32 R147, -RZ, R148.reuse.H0_H0 ;  /* 0x20000094ff937230 */ /* 0x100fe40000004100 */
[C---:B------:R-:W-:Y:S01]  /*65d0*/  FMUL R21, R74.reuse, R25 ;  /* 0x000000194a157220 */ /* 0x040fe20000400000 */
[C---:B------:R-:W-:Y:S01]  /*65e0*/  FFMA R17, R123.reuse, R142, R17 ;  /* 0x0000008e7b117223 */ /* 0x040fe20000000011 */
[----:B------:R-:W-:Y:S02]  /*65f0*/  HADD2.F32 R148, -RZ, R148.H1_H1 ;  /* 0x30000094ff947230 */ /* 0x000fe40000004100 */
[C---:B------:R-:W-:Y:S01]  /*6600*/  FMUL R22, R74.reuse, R26 ;  /* 0x0000001a4a167220 */ /* 0x040fe20000400000 */
[C---:B------:R-:W-:Y:S01]  /*6610*/  FFMA R18, R123.reuse, R143, R18 ;  /* 0x0000008f7b127223 */ /* 0x040fe20000000012 */
[----:B------:R-:W-:Y:S01]  /*6620*/  F2FP.F16.E4M3.UNPACK_B R154, R167 ;  /* 0x000000a7ff9a723e */ /* 0x000fe200020006ff */
[--C-:B------:R-:W-:Y:S02]  /*6630*/  HADD2.F32 R149, -RZ, R150.reuse.H0_H0 ;  /* 0x20000096ff957230 */ /* 0x100fe40000004100 */
[C---:B------:R-:W-:Y:S01]  /*6640*/  FMUL R27, R74.reuse, R27 ;  /* 0x0000001b4a1b7220 */ /* 0x040fe20000400000 */
[C---:B------:R-:W-:Y:S01]  /*6650*/  FFMA R23, R123.reuse, R144, R23 ;  /* 0x000000907b177223 */ /* 0x040fe20000000017 */
[C---:B------:R-:W-:Y:S01]  /*6660*/  FMUL R24, R74.reuse, R28 ;  /* 0x0000001c4a187220 */ /* 0x040fe20000400000 */
[C---:B------:R-:W-:Y:S01]  /*6670*/  FFMA R20, R123.reuse, R145, R20 ;  /* 0x000000917b147223 */ /* 0x040fe20000000014 */
        /* <DEDUP_REMOVED lines=10> */
[C---:B------:R-:W-:Y:S01]  /*6720*/  FMUL R31, R74.reuse, R31 ;  /* 0x0000001f4a1f7220 */ /* 0x040fe20000400000 */
[--C-:B------:R-:W-:Y:S02]  /*6730*/  HADD2.F32 R153, -RZ, R154.reuse.H0_H0 ;  /* 0x2000009aff997230 */ /* 0x100fe40000004100 */
[C---:B------:R-:W-:Y:S01]  /*6740*/  FFMA R24, R123.reuse, R149, R24 ;  /* 0x000000957b187223 */ /* 0x040fe20000000018 */
[----:B------:R-:W-:Y:S01]  /*6750*/  F2FP.F16.E4M3.UNPACK_B R177, R168.H1 ;  /* 0x000000a8ffb1723e */ /* 0x000fe200030006ff */
[C---:B------:R-:W-:Y:S01]  /*6760*/  FMUL R28, R74.reuse, R32 ;  /* 0x000000204a1c7220 */ /* 0x040fe20000400000 */
[----:B------:R-:W-:Y:S02]  /*6770*/  HADD2.F32 R154, -RZ, R154.H1_H1 ;  /* 0x3000009aff9a7230 */ /* 0x000fe40000004100 */
[C---:B------:R-:W-:Y:S01]  /*6780*/  FMUL R29, R74.reuse, R33 ;  /* 0x000000214a1d7220 */ /* 0x040fe20000400000 */
[--C-:B------:R-:W-:Y:S02]  /*6790*/  HADD2.F32 R155, -RZ, R156.reuse.H0_H0 ;  /* 0x2000009cff9b7230 */ /* 0x100fe40000004100 */
[C---:B------:R-:W-:Y:S01]  /*67a0*/  FFMA R25, R123.reuse, R150, R25 ;  /* 0x000000967b197223 */ /* 0x040fe20000000019 */
[C---:B------:R-:W-:Y:S01]  /*67b0*/  FMUL R30, R74.reuse, R34 ;  /* 0x000000224a1e7220 */ /* 0x040fe20000400000 */
[----:B------:R-:W-:Y:S02]  /*67c0*/  HADD2.F32 R156, -RZ, R156.H1_H1 ;  /* 0x3000009cff9c7230 */ /* 0x000fe40000004100 */
[C---:B------:R-:W-:Y:S01]  /*67d0*/  FFMA R26, R123.reuse, R151, R26 ;  /* 0x000000977b1a7223 */ /* 0x040fe2000000001a */
[----:B------:R-:W-:Y:S01]  /*67e0*/  F2FP.F16.E4M3.UNPACK_B R176, R169 ;  /* 0x000000a9ffb0723e */ /* 0x000fe200020006ff */
[--C-:B------:R-:W-:Y:S02]  /*67f0*/  HADD2.F32 R157, -RZ, R158.reuse.H0_H0 ;  /* 0x2000009eff9d7230 */ /* 0x100fe40000004100 */
[C---:B------:R-:W-:Y:S01]  /*6800*/  FMUL R35, R74.reuse, R35 ;  /* 0x000000234a237220 */ /* 0x040fe20000400000 */
[C---:B------:R-:W-:Y:S01]  /*6810*/  FFMA R31, R123.reuse, R152, R31 ;  /* 0x000000987b1f7223 */ /* 0x040fe2000000001f */
[----:B------:R-:W-:Y:S02]  /*6820*/  HADD2.F32 R158, -RZ, R158.H1_H1 ;  /* 0x3000009eff9e7230 */ /* 0x000fe40000004100 */
[C---:B------:R-:W-:Y:S01]  /*6830*/  FMUL R32, R74.reuse, R36 ;  /* 0x000000244a207220 */ /* 0x040fe20000400000 */
[C---:B------:R-:W-:Y:S01]  /*6840*/  FFMA R28, R123.reuse, R153, R28 ;  /* 0x000000997b1c7223 */ /* 0x040fe2000000001c */
[----:B------:R-:W-:Y:S01]  /*6850*/  F2FP.F16.E4M3.UNPACK_B R159, R169.H1 ;  /* 0x000000a9ff9f723e */ /* 0x000fe200030006ff */
[--C-:B------:R-:W-:Y:S02]  /*6860*/  HADD2.F32 R69, -RZ, R177.reuse.H0_H0 ;  /* 0x200000b1ff457230 */ /* 0x100fe40000004100 */
[C---:B------:R-:W-:Y:S01]  /*6870*/  FMUL R33, R74.reuse, R37 ;  /* 0x000000254a217220 */ /* 0x040fe20000400000 */
[C---:B------:R-:W-:Y:S01]  /*6880*/  FFMA R29, R123.reuse, R154, R29 ;  /* 0x0000009a7b1d7223 */ /* 0x040fe2000000001d */
[C---:B------:R-:W-:Y:S01]  /*6890*/  FMUL R34, R74.reuse, R38 ;  /* 0x000000264a227220 */ /* 0x040fe20000400000 */
[C---:B------:R-:W-:Y:S01]  /*68a0*/  FFMA R30, R123.reuse, R155, R30 ;  /* 0x0000009b7b1e7223 */ /* 0x040fe2000000001e */
[----:B------:R-:W-:Y:S02]  /*68b0*/  HADD2.F32 R76, -RZ, R177.H1_H1 ;  /* 0x300000b1ff4c7230 */ /* 0x000fe40000004100 */
[C---:B------:R-:W-:Y:S01]  /*68c0*/  FFMA R35, R123.reuse, R156, R35 ;  /* 0x0000009c7b237223 */ /* 0x040fe20000000023 */
[--C-:B------:R-:W-:Y:S02]  /*68d0*/  HADD2.F32 R75, -RZ, R176.reuse.H0_H0 ;  /* 0x200000b0ff4b7230 */ /* 0x100fe40000004100 */
[C---:B------:R-:W-:Y:S01]  /*68e0*/  FMUL R39, R74.reuse, R39 ;  /* 0x000000274a277220 */ /* 0x040fe20000400000 */
[C---:B------:R-:W-:Y:S01]  /*68f0*/  FFMA R32, R123.reuse, R157, R32 ;  /* 0x0000009d7b207223 */ /* 0x040fe20000000020 */
[C---:B------:R-:W-:Y:S01]  /*6900*/  FMUL R36, R74.reuse, R40 ;  /* 0x000000284a247220 */ /* 0x040fe20000400000 */
[----:B------:R-:W-:Y:S02]  /*6910*/  HADD2.F32 R78, -RZ, R176.H1_H1 ;  /* 0x300000b0ff4e7230 */ /* 0x000fe40000004100 */
[C---:B------:R-:W-:Y:S01]  /*6920*/  FFMA R33, R123.reuse, R158, R33 ;  /* 0x0000009e7b217223 */ /* 0x040fe20000000021 */
[C---:B------:R-:W-:Y:S01]  /*6930*/  FMUL R37, R74.reuse, R41 ;  /* 0x000000294a257220 */ /* 0x040fe20000400000 */
[--C-:B------:R-:W-:Y:S02]  /*6940*/  HADD2.F32 R77, -RZ, R159.reuse.H0_H0 ;  /* 0x2000009fff4d7230 */ /* 0x100fe40000004100 */
[C---:B------:R-:W-:Y:S01]  /*6950*/  FFMA R34, R123.reuse, R69, R34 ;  /* 0x000000457b227223 */ /* 0x040fe20000000022 */
[C---:B------:R-:W-:Y:S01]  /*6960*/  FMUL R38, R74.reuse, R42 ;  /* 0x0000002a4a267220 */ /* 0x040fe20000400000 */
[----:B------:R-:W-:Y:S02]  /*6970*/  HADD2.F32 R80, -RZ, R159.H1_H1 ;  /* 0x3000009fff507230 */ /* 0x000fe40000004100 */
[C---:B------:R-:W-:Y:S01]  /*6980*/  FMUL R43, R74.reuse, R43 ;  /* 0x0000002b4a2b7220 */ /* 0x040fe20000400000 */
[C---:B------:R-:W-:Y:S01]  /*6990*/  FFMA R39, R123.reuse, R76, R39 ;  /* 0x0000004c7b277223 */ /* 0x040fe20000000027 */
        /* <DEDUP_REMOVED lines=44> */
[----:B------:R-:W-:Y:S02]  /*6c60*/  HFMA2 R64, -RZ, RZ, 3.7421875, 0 ;  /* 0x437c0000ff407431 */ /* 0x000fe400000001ff */
[C---:B------:R-:W-:Y:S01]  /*6c70*/  FMUL R62, R74.reuse, R66 ;  /* 0x000000424a3e7220 */ /* 0x040fe20000400000 */
[C---:B------:R-:W-:Y:S01]  /*6c80*/  FFMA R58, R123.reuse, R97, R58 ;  /* 0x000000617b3a7223 */ /* 0x040fe2000000003a */
[----:B------:R-:W-:Y:S01]  /*6c90*/  MOV R117, 0x3bbb989d ;  /* 0x3bbb989d00757802 */ /* 0x000fe20000000f00 */
[C---:B------:R-:W-:Y:S01]  /*6ca0*/  FFMA R63, R123.reuse, R100, R63 ;  /* 0x000000647b3f7223 */ /* 0x040fe2000000003f */
[----:B------:R-:W-:Y:S01]  /*6cb0*/  FMUL R67, R74, R67 ;  /* 0x000000434a437220 */ /* 0x000fe20000400000 */
[C---:B------:R-:W-:Y:S01]  /*6cc0*/  FFMA R60, R123.reuse, R99, R60 ;  /* 0x000000637b3c7223 */ /* 0x040fe2000000003c */
[C---:B------:R-:W-:Y:S01]  /*6cd0*/  FFMA R61, R123.reuse, R102, R61 ;  /* 0x000000667b3d7223 */ /* 0x040fe2000000003d */
[C---:B------:R-:W-:Y:S01]  /*6ce0*/  FFMA R62, R123.reuse, R101, R62 ;  /* 0x000000657b3e7223 */ /* 0x040fe2000000003e */
[----:B------:R-:W-:Y:S01]  /*6cf0*/  FFMA R67, R123, R104, R67 ;  /* 0x000000687b437223 */ /* 0x000fe20000000043 */
[-C--:B------:R-:W-:Y:S01]  /*6d00*/  FFMA.SAT R65, R0, -R117.reuse, 0.5 ;  /* 0x3f00000000417423 */ /* 0x080fe20000002875 */
[----:B------:R-:W-:Y:S03]  /*6d10*/  ISETP.NE.AND P6, PT, R205, RZ, PT ;  /* 0x000000ffcd00720c */ /* 0x000fe60003fc5270 */
[-C--:B------:R-:W-:Y:S04]  /*6d20*/  FFMA.RM R66, R65, R64.reuse, 12582913 ;  /* 0x4b40000141427423 */ /* 0x080fe80000004040 */
[----:B------:R-:W-:Y:S04]  /*6d30*/  FADD R65, R66, -12583039 ;  /* 0xcb40007f42417421 */ /* 0x000fe80000000000 */
[----:B------:R-:W-:Y:S02]  /*6d40*/  FFMA R65, R0, -1.4426950216293334961, -R65 ;  /* 0xbfb8aa3b00417823 */ /* 0x000fe40000000841 */
[----:B------:R-:W-:Y:S01]  /*6d50*/  @P6 NOP ;  /* 0x0000000000006918 */ /* 0x000fe20000000000 */
[----:B------:R-:W-:Y:S01]  /*6d60*/  @P6 IADD3 R124, PT, PT, R124, 0x130, RZ ;  /* 0x000001307c7c6810 */ /* 0x000fe20007ffe0ff */
[----:B------:R-:W-:Y:S01]  /*6d70*/  FFMA R65, R0, -1.925963033500011079e-08, R65 ;  /* 0xb2a5706000417823 */ /* 0x000fe20000000041 */
[CC--:B------:R-:W-:Y:S03]  /*6d80*/  FFMA.SAT R69, R2.reuse, -R117.reuse, 0.5 ;  /* 0x3f00000002457423 */ /* 0x0c0fe60000002875 */
[----:B------:R-:W1:Y:S01]  /*6d90*/  MUFU.EX2 R118, R65 ;  /* 0x0000004100767308 */ /* 0x000e620000000800 */
[-C--:B------:R-:W-:Y:S04]  /*6da0*/  FFMA.RM R75, R69, R64.reuse, 12582913 ;  /* 0x4b400001454b7423 */ /* 0x080fe80000004040 */
[----:B------:R-:W-:Y:S04]  /*6db0*/  FADD R69, R75, -12583039 ;  /* 0xcb40007f4b457421 */ /* 0x000fe80000000000 */
[C---:B------:R-:W-:Y:S04]  /*6dc0*/  FFMA R69, R2.reuse, -1.4426950216293334961, -R69 ;  /* 0xbfb8aa3b02457823 */ /* 0x040fe80000000845 */
[----:B------:R-:W-:Y:S01]  /*6dd0*/  FFMA R69, R2, -1.925963033500011079e-08, R69 ;  /* 0xb2a5706002457823 */ /* 0x000fe20000000045 */
[-C--:B------:R-:W-:Y:S04]  /*6de0*/  FFMA.SAT R77, R3, -R117.reuse, 0.5 ;  /* 0x3f000000034d7423 */ /* 0x080fe80000002875 */
[-C--:B------:R-:W-:Y:S01]  /*6df0*/  FFMA.RM R76, R77, R64.reuse, 12582913 ;  /* 0x4b4000014d4c7423 */ /* 0x080fe20000004040 */
[----:B------:R-:W2:Y:S03]  /*6e00*/  MUFU.EX2 R69, R69 ;  /* 0x0000004500457308 */ /* 0x000ea60000000800 */
[----:B------:R-:W-:Y:S04]  /*6e10*/  FADD R0, R76, -12583039 ;  /* 0xcb40007f4c007421 */ /* 0x000fe80000000000 */
[C---:B------:R-:W-:Y:S04]  /*6e20*/  FFMA R0, R3.reuse, -1.4426950216293334961, -R0 ;  /* 0xbfb8aa3b03007823 */ /* 0x040fe80000000800 */
[----:B------:R-:W-:Y:S01]  /*6e30*/  FFMA R0, R3, -1.925963033500011079e-08, R0 ;  /* 0xb2a5706003007823 */ /* 0x000fe20000000000 */
[-C--:B------:R-:W-:Y:S03]  /*6e40*/  FFMA.SAT R3, R7, -R117.reuse, 0.5 ;  /* 0x3f00000007037423 */ /* 0x080fe60000002875 */
[----:B------:R-:W3:Y:S01]  /*6e50*/  MUFU.EX2 R119, R0 ;  /* 0x0000000000777308 */ /* 0x000ee20000000800 */
[-C--:B------:R-:W-:Y:S04]  /*6e60*/  FFMA.RM R77, R3, R64.reuse, 12582913 ;  /* 0x4b400001034d7423 */ /* 0x080fe80000004040 */
[----:B------:R-:W-:Y:S04]  /*6e70*/  FADD R2, R77, -12583039 ;  /* 0xcb40007f4d027421 */ /* 0x000fe80000000000 */
[C---:B------:R-:W-:Y:S04]  /*6e80*/  FFMA R2, R7.reuse, -1.4426950216293334961, -R2 ;  /* 0xbfb8aa3b07027823 */ /* 0x040fe80000000802 */
[----:B------:R-:W-:Y:S01]  /*6e90*/  FFMA R2, R7, -1.925963033500011079e-08, R2 ;  /* 0xb2a5706007027823 */ /* 0x000fe20000000002 */
[-C--:B------:R-:W-:Y:S03]  /*6ea0*/  FFMA.SAT R3, R4, -R117.reuse, 0.5 ;  /* 0x3f00000004037423 */ /* 0x080fe60000002875 */
[----:B------:R-:W4:Y:S01]  /*6eb0*/  MUFU.EX2 R120, R2 ;  /* 0x0000000200787308 */ /* 0x000f220000000800 */
[-C--:B------:R-:W-:Y:S04]  /*6ec0*/  FFMA.RM R78, R3, R64.reuse, 12582913 ;  /* 0x4b400001034e7423 */ /* 0x080fe80000004040 */
[----:B------:R-:W-:Y:S04]  /*6ed0*/  FADD R3, R78, -12583039 ;  /* 0xcb40007f4e037421 */ /* 0x000fe80000000000 */
[C---:B------:R-:W-:Y:S04]  /*6ee0*/  FFMA R3, R4.reuse, -1.4426950216293334961, -R3 ;  /* 0xbfb8aa3b04037823 */ /* 0x040fe80000000803 */
[----:B------:R-:W-:Y:S01]  /*6ef0*/  FFMA R3, R4, -1.925963033500011079e-08, R3 ;  /* 0xb2a5706004037823 */ /* 0x000fe20000000003 */
[-C--:B------:R-:W-:Y:S03]  /*6f00*/  FFMA.SAT R7, R5, -R117.reuse, 0.5 ;  /* 0x3f00000005077423 */ /* 0x080fe60000002875 */
[----:B------:R-:W5:Y:S01]  /*6f10*/  MUFU.EX2 R121, R3 ;  /* 0x0000000300797308 */ /* 0x000f620000000800 */
        /* <DEDUP_REMOVED lines=118> */
[-C--:B------:R-:W-:Y:S04]  /*7680*/  FFMA.SAT R27, R25, -R117.reuse, 0.5 ;  /* 0x3f000000191b7423 */ /* 0x080fe80000002875 */
[-C--:B------:R-:W-:Y:S04]  /*7690*/  FFMA.RM R99, R27, R64.reuse, 12582913 ;  /* 0x4b4000011b637423 */ /* 0x080fe80000004040 */
[----:B------:R-:W-:Y:S04]  /*76a0*/  FADD R24, R99, -12583039 ;  /* 0xcb40007f63187421 */ /* 0x000fe80000000000 */
[C---:B------:R-:W-:Y:S04]  /*76b0*/  FFMA R24, R25.reuse, -1.4426950216293334961, -R24 ;  /* 0xbfb8aa3b19187823 */ /* 0x040fe80000000818 */
[----:B------:R-:W-:Y:S01]  /*76c0*/  FFMA R24, R25, -1.925963033500011079e-08, R24 ;  /* 0xb2a5706019187823 */ /* 0x000fe20000000018 */
[-C--:B------:R-:W-:Y:S03]  /*76d0*/  FFMA.SAT R25, R26, -R117.reuse, 0.5 ;  /* 0x3f0000001a197423 */ /* 0x080fe60000002875 */
[----:B------:R-:W-:Y:S01]  /*76e0*/  MUFU.EX2 R143, R24 ;  /* 0x00000018008f7308 */ /* 0x000fe20000000800 */
        /* <DEDUP_REMOVED lines=44> */
[----:B------:R1:W-:Y:S01]  /*79b0*/  MUFU.EX2 R148, R32 ;  /* 0x0000002000947308 */ /* 0x0003e20000000800 */
[-C--:B------:R-:W-:Y:S04]  /*79c0*/  FFMA.RM R108, R33, R64.reuse, 12582913 ;  /* 0x4b400001216c7423 */ /* 0x080fe80000004040 */
[----:B------:R-:W-:Y:S04]  /*79d0*/  FADD R33, R108, -12583039 ;  /* 0xcb40007f6c217421 */ /* 0x000fe80000000000 */
[C---:B------:R-:W-:Y:S04]  /*79e0*/  FFMA R33, R34.reuse, -1.4426950216293334961, -R33 ;  /* 0xbfb8aa3b22217823 */ /* 0x040fe80000000821 */
[----:B------:R-:W-:Y:S01]  /*79f0*/  FFMA R33, R34, -1.925963033500011079e-08, R33 ;  /* 0xb2a5706022217823 */ /* 0x000fe20000000021 */
[-C--:B------:R-:W-:Y:S03]  /*7a00*/  FFMA.SAT R35, R39, -R117.reuse, 0.5 ;  /* 0x3f00000027237423 */ /* 0x080fe60000002875 */
[----:B------:R2:W-:Y:S01]  /*7a10*/  MUFU.EX2 R149, R33 ;  /* 0x0000002100957308 */ /* 0x0005e20000000800 */
[-C--:B------:R-:W-:Y:S01]  /*7a20*/  FFMA.RM R109, R35, R64.reuse, 12582913 ;  /* 0x4b400001236d7423 */ /* 0x080fe20000004040 */
[----:B-1----:R-:W-:Y:S03]  /*7a30*/  @P6 IADD3 R32, PT, PT, R72, 0x1, RZ ;  /* 0x0000000148206810 */ /* 0x002fe60007ffe0ff */
[----:B------:R-:W-:Y:S01]  /*7a40*/  FADD R34, R109, -12583039 ;  /* 0xcb40007f6d227421 */ /* 0x000fe20000000000 */
[C---:B------:R-:W-:Y:S03]  /*7a50*/  @P6 ISETP.NE.AND P0, PT, R32.reuse, 0x4, PT ;  /* 0x000000042000680c */ /* 0x040fe60003f05270 */
[C---:B------:R-:W-:Y:S01]  /*7a60*/  FFMA R34, R39.reuse, -1.4426950216293334961, -R34 ;  /* 0xbfb8aa3b27227823 */ /* 0x040fe20000000822 */
[----:B------:R-:W-:Y:S02]  /*7a70*/  @P6 SEL R72, R32, RZ, P0 ;  /* 0x000000ff20486207 */ /* 0x000fe40000000000 */
[----:B------:R-:W-:Y:S01]  /*7a80*/  SHF.L.U32 R32, R76, 0x17, RZ ;  /* 0x000000174c207819 */ /* 0x000fe200000006ff */
[----:B------:R-:W-:Y:S01]  /*7a90*/  FFMA R34, R39, -1.925963033500011079e-08, R34 ;  /* 0xb2a5706027227823 */ /* 0x000fe20000000022 */
[-C--:B------:R-:W-:Y:S03]  /*7aa0*/  FFMA.SAT R35, R36, -R117.reuse, 0.5 ;  /* 0x3f00000024237423 */ /* 0x080fe60000002875 */
[----:B------:R1:W-:Y:S01]  /*7ab0*/  MUFU.EX2 R150, R34 ;  /* 0x0000002200967308 */ /* 0x0003e20000000800 */
[-C--:B------:R-:W-:Y:S01]  /*7ac0*/  FFMA.RM R110, R35, R64.reuse, 12582913 ;  /* 0x4b400001236e7423 */ /* 0x080fe20000004040 */
[----:B--2---:R-:W-:Y:S03]  /*7ad0*/  MOV R33, UR37 ;  /* 0x0000002500217c02 */ /* 0x004fe60008000f00 */
[----:B------:R-:W-:Y:S01]  /*7ae0*/  FADD R35, R110, -12583039 ;  /* 0xcb40007f6e237421 */ /* 0x000fe20000000000 */
[----:B------:R-:W-:Y:S03]  /*7af0*/  @P6 PRMT R33, R33, 0x654, R124 ;  /* 0x0000065421216816 */ /* 0x000fe6000000007c */
[C---:B------:R-:W-:Y:S01]  /*7b00*/  FFMA R35, R36.reuse, -1.4426950216293334961, -R35 ;  /* 0xbfb8aa3b24237823 */ /* 0x040fe20000000823 */
[----:B------:R2:W-:Y:S03]  /*7b10*/  @P6 SYNCS.ARRIVE.TRANS64.RED.A1T0 RZ, [R33+URZ], RZ ;  /* 0x000000ff21ff69a7 */ /* 0x0005e600081004ff */
[----:B------:R-:W-:Y:S01]  /*7b20*/  FFMA R35, R36, -1.925963033500011079e-08, R35 ;  /* 0xb2a5706024237823 */ /* 0x000fe20000000023 */
[-C--:B------:R-:W-:Y:S03]  /*7b30*/  FFMA.SAT R39, R37, -R117.reuse, 0.5 ;  /* 0x3f00000025277423 */ /* 0x080fe60000002875 */
[----:B------:R-:W-:Y:S01]  /*7b40*/  MUFU.EX2 R151, R35 ;  /* 0x0000002300977308 */ /* 0x000fe20000000800 */
[----:B------:R-:W-:Y:S01]  /*7b50*/  FFMA.RM R111, R39, R64, 12582913 ;  /* 0x4b400001276f7423 */ /* 0x000fe20000004040 */
[----:B-1----:R-:W-:Y:S03]  /*7b60*/  @P6 SEL R34, RZ, 0x1, P0 ;  /* 0x00000001ff226807 */ /* 0x002fe60000000000 */
[----:B------:R-:W-:Y:S01]  /*7b70*/  FADD R36, R111, -12583039 ;  /* 0xcb40007f6f247421 */ /* 0x000fe20000000000 */
[----:B------:R-:W-:Y:S03]  /*7b80*/  @P6 LOP3.LUT R195, R195, R34, RZ, 0x3c, !PT ;  /* 0x00000022c3c36212 */ /* 0x000fe600078e3cff */
[C---:B------:R-:W-:Y:S04]  /*7b90*/  FFMA R36, R37.reuse, -1.4426950216293334961, -R36 ;  /* 0xbfb8aa3b25247823 */ /* 0x040fe80000000824 */
[----:B------:R-:W-:Y:S01]  /*7ba0*/  FFMA R36, R37, -1.925963033500011079e-08, R36 ;  /* 0xb2a5706025247823 */ /* 0x000fe20000000024 */
[-C--:B------:R-:W-:Y:S01]  /*7bb0*/  FFMA.SAT R37, R38, -R117.reuse, 0.5 ;  /* 0x3f00000026257423 */ /* 0x080fe20000002875 */
[----:B--2---:R-:W-:Y:S02]  /*7bc0*/  SHF.L.U32 R33, R81, 0x17, RZ ;  /* 0x0000001751217819 */ /* 0x004fe400000006ff */
        /* <DEDUP_REMOVED lines=33> */
[CC--:B------:R-:W-:Y:S03]  /*7de0*/  FFMA.SAT R43, R44.reuse, -R117.reuse, 0.5 ;  /* 0x3f0000002c2b7423 */ /* 0x0c0fe60000002875 */
        /* <DEDUP_REMOVED lines=12> */
[----:B------:R1:W-:Y:S01]  /*7eb0*/  MUFU.EX2 R158, R0 ;  /* 0x00000000009e7308 */ /* 0x0003e20000000800 */
[-C--:B------:R-:W-:Y:S04]  /*7ec0*/  FFMA.RM R45, R3, R64.reuse, 12582913 ;  /* 0x4b400001032d7423 */ /* 0x080fe80000004040 */
[----:B------:R-:W-:Y:S04]  /*7ed0*/  FADD R3, R45, -12583039 ;  /* 0xcb40007f2d037421 */ /* 0x000fe80000000000 */
[C---:B------:R-:W-:Y:S04]  /*7ee0*/  FFMA R3, R46.reuse, -1.4426950216293334961, -R3 ;  /* 0xbfb8aa3b2e037823 */ /* 0x040fe80000000803 */
[----:B------:R-:W-:Y:S01]  /*7ef0*/  FFMA R3, R46, -1.925963033500011079e-08, R3 ;  /* 0xb2a570602e037823 */ /* 0x000fe20000000003 */
[-C--:B------:R-:W-:Y:S01]  /*7f00*/  FFMA.SAT R5, R51, -R117.reuse, 0.5 ;  /* 0x3f00000033057423 */ /* 0x080fe20000002875 */
[----:B-1----:R-:W-:Y:S03]  /*7f10*/  SHF.L.U32 R0, R75, 0x17, RZ ;  /* 0x000000174b007819 */ /* 0x002fe600000006ff */
[-C--:B------:R-:W-:Y:S04]  /*7f20*/  FFMA.RM R46, R5, R64.reuse, 12582913 ;  /* 0x4b400001052e7423 */ /* 0x080fe80000004040 */
[----:B------:R-:W-:Y:S04]  /*7f30*/  FADD R2, R46, -12583039 ;  /* 0xcb40007f2e027421 */ /* 0x000fe80000000000 */
[C---:B------:R-:W-:Y:S04]  /*7f40*/  FFMA R2, R51.reuse, -1.4426950216293334961, -R2 ;  /* 0xbfb8aa3b33027823 */ /* 0x040fe80000000802 */
[----:B------:R-:W-:Y:S01]  /*7f50*/  FFMA R2, R51, -1.925963033500011079e-08, R2 ;  /* 0xb2a5706033027823 */ /* 0x000fe20000000002 */
[CC--:B------:R-:W-:Y:S04]  /*7f60*/  FFMA.SAT R5, R48.reuse, -R117.reuse, 0.5 ;  /* 0x3f00000030057423 */ /* 0x0c0fe80000002875 */
        /* <DEDUP_REMOVED lines=10> */
[CC--:B------:R-:W-:Y:S01]  /*8010*/  FFMA.SAT R7, R50.reuse, -R117.reuse, 0.5 ;  /* 0x3f00000032077423 */ /* 0x0c0fe20000002875 */
[----:B-1----:R-:W-:Y:S03]  /*8020*/  SHF.L.U32 R5, R83, 0x17, RZ ;  /* 0x0000001753057819 */ /* 0x002fe600000006ff */
        /* <DEDUP_REMOVED lines=9> */
[CC--:B------:R-:W-:Y:S04]  /*80c0*/  FFMA.SAT R9, R52.reuse, -R117.reuse, 0.5 ;  /* 0x3f00000034097423 */ /* 0x0c0fe80000002875 */
[-C--:B------:R-:W-:Y:S01]  /*80d0*/  FFMA.RM R55, R9, R64.reuse, 12582913 ;  /* 0x4b40000109377423 */ /* 0x080fe20000004040 */
[----:B------:R-:W-:Y:S03]  /*80e0*/  MUFU.EX2 R6, R6 ;  /* 0x0000000600067308 */ /* 0x000fe60000000800 */
[----:B------:R-:W-:Y:S04]  /*80f0*/  FADD R9, R55, -12583039 ;  /* 0xcb40007f37097421 */ /* 0x000fe80000000000 */
[C---:B------:R-:W-:Y:S04]  /*8100*/  FFMA R9, R52.reuse, -1.4426950216293334961, -R9 ;  /* 0xbfb8aa3b34097823 */ /* 0x040fe80000000809 */
[----:B------:R-:W-:Y:S01]  /*8110*/  FFMA R9, R52, -1.925963033500011079e-08, R9 ;  /* 0xb2a5706034097823 */ /* 0x000fe20000000009 */
[-C--:B------:R-:W-:Y:S01]  /*8120*/  FFMA.SAT R11, R53, -R117.reuse, 0.5 ;  /* 0x3f000000350b7423 */ /* 0x080fe20000002875 */
[----:B------:R1:W2:Y:S03]  /*8130*/  MUFU.EX2 R52, R23 ;  /* 0x0000001700347308 */ /* 0x0002a60000000800 */
        /* <DEDUP_REMOVED lines=13> */
[----:B------:R-:W-:Y:S03]  /*8210*/  FADD R10, R22, -12583039 ;  /* 0xcb40007f160a7421 */ /* 0x000fe60000000000 */
[----:B------:R-:W-:Y:S01]  /*8220*/  MUFU.EX2 R11, R11 ;  /* 0x0000000b000b7308 */ /* 0x000fe20000000800 */
[C---:B------:R-:W-:Y:S04]  /*8230*/  FFMA R10, R59.reuse, -1.4426950216293334961, -R10 ;  /* 0xbfb8aa3b3b0a7823 */ /* 0x040fe8000000080a */
[----:B------:R-:W-:Y:S01]  /*8240*/  FFMA R10, R59, -1.925963033500011079e-08, R10 ;  /* 0xb2a570603b0a7823 */ /* 0x000fe2000000000a */
[CC--:B------:R-:W-:Y:S04]  /*8250*/  FFMA.SAT R13, R56.reuse, -R117.reuse, 0.5 ;  /* 0x3f000000380d7423 */ /* 0x0c0fe80000002875 */
[----:B------:R4:W2:Y:S01]  /*8260*/  MUFU.EX2 R59, R29 ;  /* 0x0000001d003b7308 */ /* 0x0008a20000000800 */
[-C--:B-1----:R-:W-:Y:S04]  /*8270*/  FFMA.RM R23, R13, R64.reuse, 12582913 ;  /* 0x4b4000010d177423 */ /* 0x082fe80000004040 */
[----:B------:R-:W-:Y:S05]  /*8280*/  FADD R13, R23, -12583039 ;  /* 0xcb40007f170d7421 */ /* 0x000fea0000000000 */
[----:B------:R-:W-:Y:S01]  /*8290*/  MUFU.EX2 R10, R10 ;  /* 0x0000000a000a7308 */ /* 0x000fe20000000800 */
[C---:B------:R-:W-:Y:S04]  /*82a0*/  FFMA R13, R56.reuse, -1.4426950216293334961, -R13 ;  /* 0xbfb8aa3b380d7823 */ /* 0x040fe8000000080d */
[----:B------:R-:W-:Y:S01]  /*82b0*/  FFMA R13, R56, -1.925963033500011079e-08, R13 ;  /* 0xb2a57060380d7823 */ /* 0x000fe2000000000d */
[-C--:B------:R-:W-:Y:S04]  /*82c0*/  FFMA.SAT R15, R57, -R117.reuse, 0.5 ;  /* 0x3f000000390f7423 */ /* 0x080fe80000002875 */
[----:B------:R1:W2:Y:S01]  /*82d0*/  MUFU.EX2 R56, R31 ;  /* 0x0000001f00387308 */ /* 0x0002a20000000800 */
[-C--:B------:R-:W-:Y:S04]  /*82e0*/  FFMA.RM R24, R15, R64.reuse, 12582913 ;  /* 0x4b4000010f187423 */ /* 0x080fe80000004040 */
[----:B------:R-:W-:Y:S05]  /*82f0*/  FADD R12, R24, -12583039 ;  /* 0xcb40007f180c7421 */ /* 0x000fea0000000000 */
[----:B------:R-:W-:Y:S01]  /*8300*/  MUFU.EX2 R13, R13 ;  /* 0x0000000d000d7308 */ /* 0x000fe20000000800 */
        /* <DEDUP_REMOVED lines=8> */
[-C--:B------:R-:W-:Y:S04]  /*8390*/  FFMA.SAT R17, R63, -R117.reuse, 0.5 ;  /* 0x3f0000003f117423 */ /* 0x080fe80000002875 */
[-C--:B------:R-:W-:Y:S01]  /*83a0*/  FFMA.RM R26, R17, R64.reuse, 12582913 ;  /* 0x4b400001111a7423 */ /* 0x080fe20000004040 */
[----:B------:R-:W-:Y:S03]  /*83b0*/  MUFU.EX2 R15, R15 ;  /* 0x0000000f000f7308 */ /* 0x000fe60000000800 */
[----:B------:R-:W-:Y:S04]  /*83c0*/  FADD R14, R26, -12583039 ;  /* 0xcb40007f1a0e7421 */ /* 0x000fe80000000000 */
[C---:B------:R-:W-:Y:S04]  /*83d0*/  FFMA R14, R63.reuse, -1.4426950216293334961, -R14 ;  /* 0xbfb8aa3b3f0e7823 */ /* 0x040fe8000000080e */
[----:B------:R-:W-:Y:S01]  /*83e0*/  FFMA R14, R63, -1.925963033500011079e-08, R14 ;  /* 0xb2a570603f0e7823 */ /* 0x000fe2000000000e */
[CC--:B------:R-:W-:Y:S01]  /*83f0*/  FFMA.SAT R17, R60.reuse, -R117.reuse, 0.5 ;  /* 0x3f0000003c117423 */ /* 0x0c0fe20000002875 */
[----:B------:R-:W2:Y:S03]  /*8400*/  MUFU.EX2 R63, R37 ;  /* 0x00000025003f7308 */ /* 0x000ea60000000800 */
[-C--:B---3--:R-:W-:Y:S04]  /*8410*/  FFMA.RM R27, R17, R64.reuse, 12582913 ;  /* 0x4b400001111b7423 */ /* 0x088fe80000004040 */
[----:B------:R-:W-:Y:S03]  /*8420*/  FADD R17, R27, -12583039 ;  /* 0xcb40007f1b117421 */ /* 0x000fe60000000000 */
[----:B------:R-:W-:Y:S01]  /*8430*/  MUFU.EX2 R14, R14 ;  /* 0x0000000e000e7308 */ /* 0x000fe20000000800 */
[C---:B------:R-:W-:Y:S04]  /*8440*/  FFMA R17, R60.reuse, -1.4426950216293334961, -R17 ;  /* 0xbfb8aa3b3c117823 */ /* 0x040fe80000000811 */
[----:B------:R-:W-:Y:S01]  /*8450*/  FFMA R17, R60, -1.925963033500011079e-08, R17 ;  /* 0xb2a570603c117823 */ /* 0x000fe20000000011 */
[-C--:B------:R-:W-:Y:S04]  /*8460*/  FFMA.SAT R19, R61, -R117.reuse, 0.5 ;  /* 0x3f0000003d137423 */ /* 0x080fe80000002875 */
[----:B------:R-:W3:Y:S01]  /*8470*/  MUFU.EX2 R60, R39 ;  /* 0x00000027003c7308 */ /* 0x000ee20000000800 */
[-C--:B------:R-:W-:Y:S04]  /*8480*/  FFMA.RM R28, R19, R64.reuse, 12582913 ;  /* 0x4b400001131c7423 */ /* 0x080fe80000004040 */
[----:B------:R-:W-:Y:S05]  /*8490*/  FADD R16, R28, -12583039 ;  /* 0xcb40007f1c107421 */ /* 0x000fea0000000000 */
[----:B------:R-:W-:Y:S01]  /*84a0*/  MUFU.EX2 R17, R17 ;  /* 0x0000001100117308 */ /* 0x000fe20000000800 */
[C---:B------:R-:W-:Y:S04]  /*84b0*/  FFMA R16, R61.reuse, -1.4426950216293334961, -R16 ;  /* 0xbfb8aa3b3d107823 */ /* 0x040fe80000000810 */
[----:B------:R-:W-:Y:S01]  /*84c0*/  FFMA R16, R61, -1.925963033500011079e-08, R16 ;  /* 0xb2a570603d107823 */ /* 0x000fe20000000010 */
[CC--:B------:R-:W-:Y:S04]  /*84d0*/  FFMA.SAT R19, R62.reuse, -R117.reuse, 0.5 ;  /* 0x3f0000003e137423 */ /* 0x0c0fe80000002875 */
[-C--:B----4-:R-:W-:Y:S01]  /*84e0*/  FFMA.RM R29, R19, R64.reuse, 12582913 ;  /* 0x4b400001131d7423 */ /* 0x090fe20000004040 */
[----:B------:R-:W-:Y:S03]  /*84f0*/  MUFU.EX2 R16, R16 ;  /* 0x0000001000107308 */ /* 0x000fe60000000800 */
[----:B------:R-:W-:Y:S04]  /*8500*/  FADD R19, R29, -12583039 ;  /* 0xcb40007f1d137421 */ /* 0x000fe80000000000 */
[C---:B------:R-:W-:Y:S04]  /*8510*/  FFMA R19, R62.reuse, -1.4426950216293334961, -R19 ;  /* 0xbfb8aa3b3e137823 */ /* 0x040fe80000000813 */
[----:B------:R-:W-:Y:S01]  /*8520*/  FFMA R19, R62, -1.925963033500011079e-08, R19 ;  /* 0xb2a570603e137823 */ /* 0x000fe20000000013 */
[----:B-1----:R-:W-:Y:S04]  /*8530*/  FFMA.SAT R31, R67, -R117, 0.5 ;  /* 0x3f000000431f7423 */ /* 0x002fe80000002875 */
[----:B------:R-:W-:Y:S01]  /*8540*/  FFMA.RM R30, R31, R64, 12582913 ;  /* 0x4b4000011f1e7423 */ /* 0x000fe20000004040 */
[----:B------:R-:W-:Y:S01]  /*8550*/  SHF.L.U32 R31, R66, 0x17, RZ ;  /* 0x00000017421f7819 */ /* 0x000fe200000006ff */
[----:B------:R-:W-:Y:S02]  /*8560*/  MUFU.EX2 R19, R19 ;  /* 0x0000001300137308 */ /* 0x000fe40000000800 */
[----:B------:R-:W-:Y:S04]  /*8570*/  FADD R18, R30, -12583039 ;  /* 0xcb40007f1e127421 */ /* 0x000fe80000000000 */
[C---:B------:R-:W-:Y:S04]  /*8580*/  FFMA R18, R67.reuse, -1.4426950216293334961, -R18 ;  /* 0xbfb8aa3b43127823 */ /* 0x040fe80000000812 */
[----:B------:R1:W4:Y:S01]  /*8590*/  MUFU.EX2 R66, R3 ;  /* 0x0000000300427308 */ /* 0x0003220000000800 */
[----:B------:R-:W-:Y:S01]  /*85a0*/  FFMA R18, R67, -1.925963033500011079e-08, R18 ;  /* 0xb2a5706043127823 */ /* 0x000fe20000000012 */
[----:B------:R-:W-:Y:S05]  /*85b0*/  FFMA R35, R118, R31, 1 ;  /* 0x3f80000076237423 */ /* 0x000fea000000001f */
[----:B------:R-:W-:Y:S03]  /*85c0*/  IADD3 R31, PT, PT, R35, 0x1800000, RZ ;  /* 0x01800000231f7810 */ /* 0x000fe60007ffe0ff */
[----:B------:R5:W4:Y:S01]  /*85d0*/  MUFU.EX2 R67, R2 ;  /* 0x0000000200437308 */ /* 0x000b220000000800 */
[----:B-1----:R-:W-:Y:S01]  /*85e0*/  FFMA R3, R69, R0, 1 ;  /* 0x3f80000045037423 */ /* 0x002fe20000000000 */
[----:B------:R-:W-:Y:S01]  /*85f0*/  LOP3.LUT R0, R31, 0x7f800000, RZ, 0xc0, !PT ;  /* 0x7f8000001f007812 */ /* 0x000fe200078ec0ff */
[----:B------:R-:W-:Y:S01]  /*8600*/  FFMA R76, R119, R32, 1 ;  /* 0x3f800000774c7423 */ /* 0x000fe20000000020 */
[----:B------:R-:W-:Y:S02]  /*8610*/  SHF.L.U32 R31, R77, 0x17, RZ ;  /* 0x000000174d1f7819 */ /* 0x000fe400000006ff */
[----:B------:R-:W-:Y:S02]  /*8620*/  ISETP.GT.U32.AND P0, PT, R0, 0x1ffffff, PT ;  /* 0x01ffffff0000780c */ /* 0x000fe40003f04070 */
[----:B------:R-:W-:Y:S01]  /*8630*/  SHF.L.U32 R0, R78, 0x17, RZ ;  /* 0x000000174e007819 */ /* 0x000fe200000006ff */
[----:B------:R-:W-:Y:S01]  /*8640*/  FFMA R61, R120, R31, 1 ;  /* 0x3f800000783d7423 */ /* 0x000fe2000000001f */
[----:B------:R-:W-:Y:S01]  /*8650*/  SHF.L.U32 R31, R79, 0x17, RZ ;  /* 0x000000174f1f7819 */ /* 0x000fe200000006ff */
[----:B------:R1:W4:Y:S01]  /*8660*/  MUFU.EX2 R78, R4 ;  /* 0x00000004004e7308 */ /* 0x0003220000000800 */
[----:B-----5:R-:W-:Y:S01]  /*8670*/  SHF.L.U32 R2, R80, 0x17, RZ ;  /* 0x0000001750027819 */ /* 0x020fe200000006ff */
[----:B------:R-:W-:Y:S01]  /*8680*/  FFMA R124, R121, R0, 1 ;  /* 0x3f800000797c7423 */ /* 0x000fe20000000000 */
[----:B------:R-:W-:Y:S01]  /*8690*/  SHF.L.U32 R0, R82, 0x17, RZ ;  /* 0x0000001752007819 */ /* 0x000fe200000006ff */
[----:B------:R-:W-:Y:S01]  /*86a0*/  FFMA R121, R122, R31, 1 ;  /* 0x3f8000007a797423 */ /* 0x000fe2000000001f */
[----:B------:R-:W-:Y:S01]  /*86b0*/  SHF.L.U32 R31, R85, 0x17, RZ ;  /* 0x00000017551f7819 */ /* 0x000fe200000006ff */
[----:B------:R-:W-:Y:S01]  /*86c0*/  FFMA R62, R125, R2, 1 ;  /* 0x3f8000007d3e7423 */ /* 0x000fe20000000002 */
[----:B------:R-:W-:Y:S01]  /*86d0*/  SHF.L.U32 R2, R84, 0x17, RZ ;  /* 0x0000001754027819 */ /* 0x000fe200000006ff */
[----:B------:R-:W-:Y:S02]  /*86e0*/  FFMA R33, R126, R33, 1 ;  /* 0x3f8000007e217423 */ /* 0x000fe40000000021 */
[----:B------:R5:W4:Y:S01]  /*86f0*/  MUFU.EX2 R125, R7 ;  /* 0x00000007007d7308 */ /* 0x000b220000000800 */
[----:B------:R-:W-:Y:S01]  /*8700*/  FFMA R122, R127, R0, 1 ;  /* 0x3f8000007f7a7423 */ /* 0x000fe20000000000 */
[----:B------:R-:W-:Y:S01]  /*8710*/  SHF.L.U32 R0, R86, 0x17, RZ ;  /* 0x0000001756007819 */ /* 0x000fe200000006ff */
        /* <DEDUP_REMOVED lines=13> */
[----:B-1----:R-:W-:Y:S01]  /*87f0*/  SHF.L.U32 R4, R113, 0x17, RZ ;  /* 0x0000001771047819 */ /* 0x002fe200000006ff */
[----:B------:R-:W-:Y:S01]  /*8800*/  FFMA R42, R135, R0, 1 ;  /* 0x3f800000872a7423 */ /* 0x000fe20000000000 */
        /* <DEDUP_REMOVED lines=17> */
[----:B--2---:R-:W-:Y:S01]  /*8920*/  FFMA R34, R52, R7, 1 ;  /* 0x3f80000034227423 */ /* 0x004fe20000000007 */
        /* <DEDUP_REMOVED lines=19> */
[----:B------:R-:W-:Y:S01]  /*8a60*/  FFMA R36, R149, R0, 1 ;  /* 0x3f80000095247423 */ /* 0x000fe20000000000 */
[----:B------:R-:W-:Y:S01]  /*8a70*/  SHF.L.U32 R0, R110, 0x17, RZ ;  /* 0x000000176e007819 */ /* 0x000fe200000006ff */
[----:B------:R-:W-:Y:S01]  /*8a80*/  FFMA R37, R150, R9, 1 ;  /* 0x3f80000096257423 */ /* 0x000fe20000000009 */
[----:B------:R-:W-:Y:S02]  /*8a90*/  SHF.L.U32 R7, R115, 0x17, RZ ;  /* 0x0000001773077819 */ /* 0x000fe400000006ff */
        /* <DEDUP_REMOVED lines=9> */
[----:B---3--:R-:W-:Y:S01]  /*8b30*/  FFMA R82, R60, R5, 1 ;  /* 0x3f8000003c527423 */ /* 0x008fe20000000005 */
        /* <DEDUP_REMOVED lines=11> */
[----:B----4-:R-:W-:Y:S01]  /*8bf0*/  FFMA R48, R66, R5, 1 ;  /* 0x3f80000042307423 */ /* 0x010fe20000000005 */
        /* <DEDUP_REMOVED lines=11> */
[----:B------:R-:W1:Y:S01]  /*8cb0*/  MUFU.EX2 R6, R18 ;  /* 0x0000001200067308 */ /* 0x000e620000000800 */
[----:B------:R-:W-:Y:S01]  /*8cc0*/  FFMA R54, R90, R7, 1 ;  /* 0x3f8000005a367423 */ /* 0x000fe20000000007 */
[----:B------:R-:W-:Y:S01]  /*8cd0*/  SHF.L.U32 R7, R24, 0x17, RZ ;  /* 0x0000001718077819 */ /* 0x000fe200000006ff */
[----:B------:R-:W-:Y:S01]  /*8ce0*/  FFMA R55, R8, R9, 1 ;  /* 0x3f80000008377423 */ /* 0x000fe20000000009 */
[----:B------:R-:W-:Y:S01]  /*8cf0*/  FFMA R100, R11, R0, 1 ;  /* 0x3f8000000b647423 */ /* 0x000fe20000000000 */
[----:B------:R-:W-:Y:S01]  /*8d00*/  SHF.L.U32 R0, R27, 0x17, RZ ;  /* 0x000000171b007819 */ /* 0x000fe200000006ff */
[----:B------:R-:W-:Y:S01]  /*8d10*/  FFMA R93, R10, R5, 1 ;  /* 0x3f8000000a5d7423 */ /* 0x000fe20000000005 */
        /* <DEDUP_REMOVED lines=9> */
[----:B------:R-:W-:Y:S01]  /*8db0*/  FFMA R63, R16, R7, 1 ;  /* 0x3f800000103f7423 */ /* 0x000fe20000000007 */
[----:B------:R-:W-:Y:S02]  /*8dc0*/  FFMA R66, R19, R2, 1 ;  /* 0x3f80000013427423 */ /* 0x000fe40000000002 */
[----:B-1----:R-:W-:Y:S01]  /*8dd0*/  FFMA R65, R6, R9, 1 ;  /* 0x3f80000006417423 */ /* 0x002fe20000000009 */
[----:B------:R-:W-:Y:S06]  /*8de0*/  @P0 BRA `(.L_x_108) ;  /* 0x0000000000140947 */ /* 0x000fec0003800000 */
[----:B------:R-:W-:Y:S02]  /*8df0*/  MOV R101, R35 ;  /* 0x0000002300657202 */ /* 0x000fe40000000f00 */
[----:B------:R-:W-:Y:S02]  /*8e00*/  MOV R102, 0x8e20 ;  /* 0x00008e2000667802 */ /* 0x000fe40000000f00 */
[----:B------:R-:W-:Y:S05]  /*8e10*/  CALL.REL.NOINC `($__internal_3_$__cuda_sm20_rcp_rn_f32_slowpath) ;  /* 0x0000005000e47944 */ /* 0x000fea0003c00000 */
[----:B------:R-:W-:Y:S01]  /*8e20*/  MOV R0, R64 ;  /* 0x0000004000007202 */ /* 0x000fe20000000f00 */
[----:B------:R-:W-:Y:S05]  /*8e30*/  BRA `(.L_x_109) ;  /* 0x0000000000107947 */ /* 0x000fea0003800000 */
.L_x_108:
[----:B------:R-:W1:Y:S02]  /*8e40*/  MUFU.RCP R0, R35 ;  /* 0x0000002300007308 */ /* 0x000e640000001000 */
[----:B-1----:R-:W-:Y:S04]  /*8e50*/  FFMA R2, R35, R0, -1 ;  /* 0xbf80000023027423 */ /* 0x002fe80000000000 */
[----:B------:R-:W-:Y:S04]  /*8e60*/  FADD.FTZ R5, -R2, -RZ ;  /* 0x800000ff02057221 */ /* 0x000fe80000010100 */
[----:B------:R-:W-:Y:S07]  /*8e70*/  FFMA R0, R0, R5, R0 ;  /* 0x0000000500007223 */ /* 0x000fee0000000000 */
.L_x_109:
[----:B------:R-:W-:Y:S05]  /*8e80*/  BSYNC.RECONVERGENT B1 ;  /* 0x0000000000017941 */ /* 0x000fea0003800200 */
.L_x_107:
[----:B------:R-:W-:Y:S01]  /*8e90*/  VIADD R2, R3, 0x1800000 ;  /* 0x0180000003027836 */ /* 0x000fe20000000000 */
[----:B------:R-:W-:Y:S04]  /*8ea0*/  BSSY.RECONVERGENT B1, `(.L_x_110) ;  /* 0x000000e000017945 */ /* 0x000fe80003800200 */
[----:B------:R-:W-:Y:S04]  /*8eb0*/  LOP3.LUT R2, R2, 0x7f800000, RZ, 0xc0, !PT ;  /* 0x7f80000002027812 */ /* 0x000fe800078ec0ff */
[----:B------:R-:W-:Y:S11]  /*8ec0*/  ISETP.GT.U32.AND P0, PT, R2, 0x1ffffff, PT ;  /* 0x01ffffff0200780c */ /* 0x000ff60003f04070 */
[----:B------:R-:W-:Y:S02]  /*8ed0*/  @!UPT UIADD3 URZ, UPT, UPT, URZ, URZ, URZ ;  /* 0x000000fffffff290 */ /* 0x000fe4000fffe0ff */
[----:B------:R-:W-:Y:S05]  /*8ee0*/  @P0 BRA `(.L_x_111) ;  /* 0x0000000000140947 */ /* 0x000fea0003800000 */
[----:B------:R-:W-:Y:S02]  /*8ef0*/  MOV R101, R3 ;  /* 0x0000000300657202 */ /* 0x000fe40000000f00 */
[----:B------:R-:W-:Y:S02]  /*8f00*/  MOV R102, 0x8f20 ;  /* 0x00008f2000667802 */ /* 0x000fe40000000f00 */
[----:B------:R-:W-:Y:S05]  /*8f10*/  CALL.REL.NOINC `($__internal_3_$__cuda_sm20_rcp_rn_f32_slowpath) ;  /* 0x0000005000a47944 */ /* 0x000fea0003c00000 */
[----:B------:R-:W-:Y:S01]  /*8f20*/  MOV R2, R64 ;  /* 0x0000004000027202 */ /* 0x000fe20000000f00 */
[----:B------:R-:W-:Y:S05]  /*8f30*/  BRA `(.L_x_112) ;  /* 0x0000000000107947 */ /* 0x000fea0003800000 */
.L_x_111:
[----:B------:R-:W1:Y:S02]  /*8f40*/  MUFU.RCP R2, R3 ;  /* 0x0000000300027308 */ /* 0x000e640000001000 */
[----:B-1----:R-:W-:Y:S04]  /*8f50*/  FFMA R4, R3, R2, -1 ;  /* 0xbf80000003047423 */ /* 0x002fe80000000002 */
[----:B------:R-:W-:Y:S04]  /*8f60*/  FADD.FTZ R5, -R4, -RZ ;  /* 0x800000ff04057221 */ /* 0x000fe80000010100 */
[----:B------:R-:W-:Y:S07]  /*8f70*/  FFMA R2, R2, R5, R2 ;  /* 0x0000000502027223 */ /* 0x000fee0000000002 */
.L_x_112:
[----:B------:R-:W-:Y:S05]  /*8f80*/  BSYNC.RECONVERGENT B1 ;  /* 0x0000000000017941 */ /* 0x000fea0003800200 */
.L_x_110:
        /* <DEDUP_REMOVED lines=11> */
.L_x_114:
[----:B------:R-:W1:Y:S02]  /*9040*/  MUFU.RCP R3, R76 ;  /* 0x0000004c00037308 */ /* 0x000e640000001000 */
[----:B-1----:R-:W-:Y:S04]  /*9050*/  FFMA R4, R76, R3, -1 ;  /* 0xbf8000004c047423 */ /* 0x002fe80000000003 */
[----:B------:R-:W-:Y:S04]  /*9060*/  FADD.FTZ R4, -R4, -RZ ;  /* 0x800000ff04047221 */ /* 0x000fe80000010100 */
[----:B------:R-:W-:Y:S07]  /*9070*/  FFMA R3, R3, R4, R3 ;  /* 0x0000000403037223 */ /* 0x000fee0000000003 */
.L_x_115:
[----:B------:R-:W-:Y:S05]  /*9080*/  BSYNC.RECONVERGENT B1 ;  /* 0x0000000000017941 */ /* 0x000fea0003800200 */
.L_x_113:
        /* <DEDUP_REMOVED lines=11> */
.L_x_117:
[----:B------:R-:W1:Y:S02]  /*9140*/  MUFU.RCP R4, R61 ;  /* 0x0000003d00047308 */ /* 0x000e640000001000 */
[----:B-1----:R-:W-:Y:S04]  /*9150*/  FFMA R5, R61, R4, -1 ;  /* 0xbf8000003d057423 */ /* 0x002fe80000000004 */
[----:B------:R-:W-:Y:S04]  /*9160*/  FADD.FTZ R5, -R5, -RZ ;  /* 0x800000ff05057221 */ /* 0x000fe80000010100 */
[----:B------:R-:W-:Y:S07]  /*9170*/  FFMA R4, R4, R5, R4 ;  /* 0x0000000504047223 */ /* 0x000fee0000000004 */
.L_x_118:
[----:B------:R-:W-:Y:S05]  /*9180*/  BSYNC.RECONVERGENT B1 ;  /* 0x0000000000017941 */ /* 0x000fea0003800200 */
.L_x_116:
        /* <DEDUP_REMOVED lines=11> */
.L_x_120:
[----:B------:R-:W1:Y:S02]  /*9240*/  MUFU.RCP R5, R124 ;  /* 0x0000007c00057308 */ /* 0x000e640000001000 */
[----:B-1----:R-:W-:Y:S04]  /*9250*/  FFMA R6, R124, R5, -1 ;  /* 0xbf8000007c067423 */ /* 0x002fe80000000005 */
[----:B------:R-:W-:Y:S04]  /*9260*/  FADD.FTZ R6, -R6, -RZ ;  /* 0x800000ff06067221 */ /* 0x000fe80000010100 */
[----:B------:R-:W-:Y:S07]  /*9270*/  FFMA R5, R5, R6, R5 ;  /* 0x0000000605057223 */ /* 0x000fee0000000005 */
.L_x_121:
[----:B------:R-:W-:Y:S05]  /*9280*/  BSYNC.RECONVERGENT B1 ;  /* 0x0000000000017941 */ /* 0x000fea0003800200 */
.L_x_119:
        /* <DEDUP_REMOVED lines=11> */
.L_x_123:
[----:B------:R-:W1:Y:S02]  /*9340*/  MUFU.RCP R6, R121 ;  /* 0x0000007900067308 */ /* 0x000e640000001000 */
[----:B-1----:R-:W-:Y:S04]  /*9350*/  FFMA R7, R121, R6, -1 ;  /* 0xbf80000079077423 */ /* 0x002fe80000000006 */
[----:B------:R-:W-:Y:S04]  /*9360*/  FADD.FTZ R7, -R7, -RZ ;  /* 0x800000ff07077221 */ /* 0x000fe80000010100 */
[----:B------:R-:W-:Y:S07]  /*9370*/  FFMA R6, R6, R7, R6 ;  /* 0x0000000706067223 */ /* 0x000fee0000000006 */
.L_x_124:
[----:B------:R-:W-:Y:S05]  /*9380*/  BSYNC.RECONVERGENT B1 ;  /* 0x0000000000017941 */ /* 0x000fea0003800200 */
.L_x_122:
        /* <DEDUP_REMOVED lines=11> */
.L_x_126:
[----:B------:R-:W1:Y:S02]  /*9440*/  MUFU.RCP R7, R62 ;  /* 0x0000003e00077308 */ /* 0x000e640000001000 */
[----:B-1----:R-:W-:Y:S04]  /*9450*/  FFMA R8, R62, R7, -1 ;  /* 0xbf8000003e087423 */ /* 0x002fe80000000007 */
[----:B------:R-:W-:Y:S04]  /*9460*/  FADD.FTZ R8, -R8, -RZ ;  /* 0x800000ff08087221 */ /* 0x000fe80000010100 */
[----:B------:R-:W-:Y:S07]  /*9470*/  FFMA R7, R7, R8, R7 ;  /* 0x0000000807077223 */ /* 0x000fee0000000007 */
.L_x_127:
[----:B------:R-:W-:Y:S05]  /*9480*/  BSYNC.RECONVERGENT B1 ;  /* 0x0000000000017941 */ /* 0x000fea0003800200 */
.L_x_125:
        /* <DEDUP_REMOVED lines=11> */
.L_x_129:
[----:B------:R-:W1:Y:S02]  /*9540*/  MUFU.RCP R8, R33 ;  /* 0x0000002100087308 */ /* 0x000e640000001000 */
[----:B-1----:R-:W-:Y:S04]  /*9550*/  FFMA R9, R33, R8, -1 ;  /* 0xbf80000021097423 */ /* 0x002fe80000000008 */
[----:B------:R-:W-:Y:S04]  /*9560*/  FADD.FTZ R9, -R9, -RZ ;  /* 0x800000ff09097221 */ /* 0x000fe80000010100 */
[----:B------:R-:W-:Y:S07]  /*9570*/  FFMA R8, R8, R9, R8 ;  /* 0x0000000908087223 */ /* 0x000fee0000000008 */
.L_x_130:
[----:B------:R-:W-:Y:S05]  /*9580*/  BSYNC.RECONVERGENT B1 ;  /* 0x0000000000017941 */ /* 0x000fea0003800200 */
.L_x_128:
        /* <DEDUP_REMOVED lines=11> */
.L_x_132:
[----:B------:R-:W1:Y:S02]  /*9640*/  MUFU.RCP R9, R122 ;  /* 0x0000007a00097308 */ /* 0x000e640000001000 */
[----:B-1----:R-:W-:Y:S04]  /*9650*/  FFMA R10, R122, R9, -1 ;  /* 0xbf8000007a0a7423 */ /* 0x002fe80000000009 */
[----:B------:R-:W-:Y:S04]  /*9660*/  FADD.FTZ R10, -R10, -RZ ;  /* 0x800000ff0a0a7221 */ /* 0x000fe80000010100 */
[----:B------:R-:W-:Y:S07]  /*9670*/  FFMA R9, R9, R10, R9 ;  /* 0x0000000a09097223 */ /* 0x000fee0000000009 */
.L_x_133:
[----:B------:R-:W-:Y:S05]  /*9680*/  BSYNC.RECONVERGENT B1 ;  /* 0x0000000000017941 */ /* 0x000fea0003800200 */
.L_x_131:
        /* <DEDUP_REMOVED lines=11> */
.L_x_135:
[----:B------:R-:W1:Y:S02]  /*9740*/  MUFU.RCP R10, R119 ;  /* 0x00000077000a7308 */ /* 0x000e640000001000 */
[----:B-1----:R-:W-:Y:S04]  /*9750*/  FFMA R11, R119, R10, -1 ;  /* 0xbf800000770b7423 */ /* 0x002fe8000000000a */
[----:B------:R-:W-:Y:S04]  /*9760*/  FADD.FTZ R11, -R11, -RZ ;  /* 0x800000ff0b0b7221 */ /* 0x000fe80000010100 */
[----:B------:R-:W-:Y:S07]  /*9770*/  FFMA R10, R10, R11, R10 ;  /* 0x0000000b0a0a7223 */ /* 0x000fee000000000a */
.L_x_136:
[----:B------:R-:W-:Y:S05]  /*9780*/  BSYNC.RECONVERGENT B1 ;  /* 0x0000000000017941 */ /* 0x000fea0003800200 */
.L_x_134:
        /* <DEDUP_REMOVED lines=11> */
.L_x_138:
[----:B------:R-:W1:Y:S02]  /*9840*/  MUFU.RCP R11, R58 ;  /* 0x0000003a000b7308 */ /* 0x000e640000001000 */
[----:B-1----:R-:W-:Y:S04]  /*9850*/  FFMA R12, R58, R11, -1 ;  /* 0xbf8000003a0c7423 */ /* 0x002fe8000000000b */
[----:B------:R-:W-:Y:S04]  /*9860*/  FADD.FTZ R12, -R12, -RZ ;  /* 0x800000ff0c0c7221 */ /* 0x000fe80000010100 */
[----:B------:R-:W-:Y:S07]  /*9870*/  FFMA R11, R11, R12, R11 ;  /* 0x0000000c0b0b7223 */ /* 0x000fee000000000b */
.L_x_139:
[----:B------:R-:W-:Y:S05]  /*9880*/  BSYNC.RECONVERGENT B1 ;  /* 0x0000000000017941 */ /* 0x000fea0003800200 */
.L_x_137:
        /* <DEDUP_REMOVED lines=11> */
.L_x_141:
[----:B------:R-:W1:Y:S02]  /*9940*/  MUFU.RCP R12, R57 ;  /* 0x00000039000c7308 */ /* 0x000e640000001000 */
[----:B-1----:R-:W-:Y:S04]  /*9950*/  FFMA R13, R57, R12, -1 ;  /* 0xbf800000390d7423 */ /* 0x002fe8000000000c */
[----:B------:R-:W-:Y:S04]  /*9960*/  FADD.FTZ R13, -R13, -RZ ;  /* 0x800000ff0d0d7221 */ /* 0x000fe80000010100 */
[----:B------:R-:W-:Y:S07]  /*9970*/  FFMA R12, R12, R13, R12 ;  /* 0x0000000d0c0c7223 */ /* 0x000fee000000000c */
.L_x_142:
[----:B------:R-:W-:Y:S05]  /*9980*/  BSYNC.RECONVERGENT B1 ;  /* 0x0000000000017941 */ /* 0x000fea0003800200 */
.L_x_140:
        /* <DEDUP_REMOVED lines=11> */
.L_x_144:
[----:B------:R-:W1:Y:S02]  /*9a40*/  MUFU.RCP R13, R118 ;  /* 0x00000076000d7308 */ /* 0x000e640000001000 */
[----:B-1----:R-:W-:Y:S04]  /*9a50*/  FFMA R14, R118, R13, -1 ;  /* 0xbf800000760e7423 */ /* 0x002fe8000000000d */
[----:B------:R-:W-:Y:S04]  /*9a60*/  FADD.FTZ R14, -R14, -RZ ;  /* 0x800000ff0e0e7221 */ /* 0x000fe80000010100 */
[----:B------:R-:W-:Y:S07]  /*9a70*/  FFMA R13, R13, R14, R13 ;  /* 0x0000000e0d0d7223 */ /* 0x000fee000000000d */
.L_x_145:
[----:B------:R-:W-:Y:S05]  /*9a80*/  BSYNC.RECONVERGENT B1 ;  /* 0x0000000000017941 */ /* 0x000fea0003800200 */
.L_x_143:
        /* <DEDUP_REMOVED lines=11> */
.L_x_147:
[----:B------:R-:W1:Y:S02]  /*9b40*/  MUFU.RCP R14, R117 ;  /* 0x00000075000e7308 */ /* 0x000e640000001000 */
[----:B-1----:R-:W-:Y:S04]  /*9b50*/  FFMA R15, R117, R14, -1 ;  /* 0xbf800000750f7423 */ /* 0x002fe8000000000e */
[----:B------:R-:W-:Y:S04]  /*9b60*/  FADD.FTZ R15, -R15, -RZ ;  /* 0x800000ff0f0f7221 */ /* 0x000fe80000010100 */
[----:B------:R-:W-:Y:S07]  /*9b70*/  FFMA R14, R14, R15, R14 ;  /* 0x0000000f0e0e7223 */ /* 0x000fee000000000e */
.L_x_148:
[----:B------:R-:W-:Y:S05]  /*9b80*/  BSYNC.RECONVERGENT B1 ;  /* 0x0000000000017941 */ /* 0x000fea0003800200 */
.L_x_146:
        /* <DEDUP_REMOVED lines=11> */
.L_x_150:
[----:B------:R-:W1:Y:S02]  /*9c40*/  MUFU.RCP R15, R88 ;  /* 0x00000058000f7308 */ /* 0x000e640000001000 */
[----:B-1----:R-:W-:Y:S04]  /*9c50*/  FFMA R16, R88, R15, -1 ;  /* 0xbf80000058107423 */ /* 0x002fe8000000000f */
[----:B------:R-:W-:Y:S04]  /*9c60*/  FADD.FTZ R16, -R16, -RZ ;  /* 0x800000ff10107221 */ /* 0x000fe80000010100 */
[----:B------:R-:W-:Y:S07]  /*9c70*/  FFMA R15, R15, R16, R15 ;  /* 0x000000100f0f7223 */ /* 0x000fee000000000f */
.L_x_151:
[----:B------:R-:W-:Y:S05]  /*9c80*/  BSYNC.RECONVERGENT B1 ;  /* 0x0000000000017941 */ /* 0x000fea0003800200 */
.L_x_149:
        /* <DEDUP_REMOVED lines=11> */
.L_x_153:
[----:B------:R-:W1:Y:S02]  /*9d40*/  MUFU.RCP R16, R91 ;  /* 0x0000005b00107308 */ /* 0x000e640000001000 */
[----:B-1----:R-:W-:Y:S04]  /*9d50*/  FFMA R17, R91, R16, -1 ;  /* 0xbf8000005b117423 */ /* 0x002fe80000000010 */
[----:B------:R-:W-:Y:S04]  /*9d60*/  FADD.FTZ R17, -R17, -RZ ;  /* 0x800000ff11117221 */ /* 0x000fe80000010100 */
[----:B------:R-:W-:Y:S07]  /*9d70*/  FFMA R16, R16, R17, R16 ;  /* 0x0000001110107223 */ /* 0x000fee0000000010 */
.L_x_154:
[----:B------:R-:W-:Y:S05]  /*9d80*/  BSYNC.RECONVERGENT B1 ;  /* 0x0000000000017941 */ /* 0x000fea0003800200 */
.L_x_152:
        /* <DEDUP_REMOVED lines=11> */
.L_x_156:
[----:B------:R-:W1:Y:S02]  /*9e40*/  MUFU.RCP R17, R42 ;  /* 0x0000002a00117308 */ /* 0x000e640000001000 */
[----:B-1----:R-:W-:Y:S04]  /*9e50*/  FFMA R18, R42, R17, -1 ;  /* 0xbf8000002a127423 */ /* 0x002fe80000000011 */
[----:B------:R-:W-:Y:S04]  /*9e60*/  FADD.FTZ R18, -R18, -RZ ;  /* 0x800000ff12127221 */ /* 0x000fe80000010100 */
[----:B------:R-:W-:Y:S07]  /*9e70*/  FFMA R17, R17, R18, R17 ;  /* 0x0000001211117223 */ /* 0x000fee0000000011 */
.L_x_157:
[----:B------:R-:W-:Y:S05]  /*9e80*/  BSYNC.RECONVERGENT B1 ;  /* 0x0000000000017941 */ /* 0x000fea0003800200 */
.L_x_155:
        /* <DEDUP_REMOVED lines=11> */
.L_x_159:
[----:B------:R-:W1:Y:S02]  /*9f40*/  MUFU.RCP R18, R53 ;  /* 0x0000003500127308 */ /* 0x000e640000001000 */
[----:B-1----:R-:W-:Y:S04]  /*9f50*/  FFMA R19, R53, R18, -1 ;  /* 0xbf80000035137423 */ /* 0x002fe80000000012 */
[----:B------:R-:W-:Y:S04]  /*9f60*/  FADD.FTZ R19, -R19, -RZ ;  /* 0x800000ff13137221 */ /* 0x000fe80000010100 */
[----:B------:R-:W-:Y:S07]  /*9f70*/  FFMA R18, R18, R19, R18 ;  /* 0x0000001312127223 */ /* 0x000fee0000000012 */
.L_x_160:
[----:B------:R-:W-:Y:S05]  /*9f80*/  BSYNC.RECONVERGENT B1 ;  /* 0x0000000000017941 */ /* 0x000fea0003800200 */
.L_x_158:
        /* <DEDUP_REMOVED lines=11> */
.L_x_162:
[----:B------:R-:W1:Y:S02]  /*a040*/  MUFU.RCP R19, R120 ;  /* 0x0000007800137308 */ /* 0x000e640000001000 */
[----:B-1----:R-:W-:Y:S04]  /*a050*/  FFMA R20, R120, R19, -1 ;  /* 0xbf80000078147423 */ /* 0x002fe80000000013 */
[----:B------:R-:W-:Y:S04]  /*a060*/  FADD.FTZ R20, -R20, -RZ ;  /* 0x800000ff14147221 */ /* 0x000fe80000010100 */
[----:B------:R-:W-:Y:S07]  /*a070*/  FFMA R19, R19, R20, R19 ;  /* 0x0000001413137223 */ /* 0x000fee0000000013 */
.L_x_163:
[----:B------:R-:W-:Y:S05]  /*a080*/  BSYNC.RECONVERGENT B1 ;  /* 0x0000000000017941 */ /* 0x000fea0003800200 */
.L_x_161:
        /* <DEDUP_REMOVED lines=11> */
.L_x_165:
[----:B------:R-:W1:Y:S02]  /*a140*/  MUFU.RCP R20, R89 ;  /* 0x0000005900147308 */ /* 0x000e640000001000 */
[----:B-1----:R-:W-:Y:S04]  /*a150*/  FFMA R21, R89, R20, -1 ;  /* 0xbf80000059157423 */ /* 0x002fe80000000014 */
[----:B------:R-:W-:Y:S04]  /*a160*/  FADD.FTZ R21, -R21, -RZ ;  /* 0x800000ff15157221 */ /* 0x000fe80000010100 */
[----:B------:R-:W-:Y:S07]  /*a170*/  FFMA R20, R20, R21, R20 ;  /* 0x0000001514147223 */ /* 0x000fee0000000014 */
.L_x_166:
[----:B------:R-:W-:Y:S05]  /*a180*/  BSYNC.RECONVERGENT B1 ;  /* 0x0000000000017941 */ /* 0x000fea0003800200 */
.L_x_164:
        /* <DEDUP_REMOVED lines=11> */
.L_x_168:
[----:B------:R-:W1:Y:S02]  /*a240*/  MUFU.RCP R21, R38 ;  /* 0x0000002600157308 */ /* 0x000e640000001000 */
[----:B-1----:R-:W-:Y:S04]  /*a250*/  FFMA R22, R38, R21, -1 ;  /* 0xbf80000026167423 */ /* 0x002fe80000000015 */
[----:B------:R-:W-:Y:S04]  /*a260*/  FADD.FTZ R22, -R22, -RZ ;  /* 0x800000ff16167221 */ /* 0x000fe80000010100 */
[----:B------:R-:W-:Y:S07]  /*a270*/  FFMA R21, R21, R22, R21 ;  /* 0x0000001615157223 */ /* 0x000fee0000000015 */
.L_x_169:
[----:B------:R-:W-:Y:S05]  /*a280*/  BSYNC.RECONVERGENT B1 ;  /* 0x0000000000017941 */ /* 0x000fea0003800200 */
.L_x_167:
        /* <DEDUP_REMOVED lines=11> */
.L_x_171:
[----:B------:R-:W1:Y:S02]  /*a340*/  MUFU.RCP R22, R31 ;  /* 0x0000001f00167308 */ /* 0x000e640000001000 */
[----:B-1----:R-:W-:Y:S04]  /*a350*/  FFMA R23, R31, R22, -1 ;  /* 0xbf8000001f177423 */ /* 0x002fe80000000016 */
[----:B------:R-:W-:Y:S04]  /*a360*/  FADD.FTZ R23, -R23, -RZ ;  /* 0x800000ff17177221 */ /* 0x000fe80000010100 */
[----:B------:R-:W-:Y:S07]  /*a370*/  FFMA R22, R22, R23, R22 ;  /* 0x0000001716167223 */ /* 0x000fee0000000016 */
.L_x_172:
[----:B------:R-:W-:Y:S05]  /*a380*/  BSYNC.RECONVERGENT B1 ;  /* 0x0000000000017941 */ /* 0x000fea0003800200 */
.L_x_170:
        /* <DEDUP_REMOVED lines=11> */
.L_x_174:
[----:B------:R-:W1:Y:S02]  /*a440*/  MUFU.RCP R23, R98 ;  /* 0x0000006200177308 */ /* 0x000e640000001000 */
[----:B-1----:R-:W-:Y:S04]  /*a450*/  FFMA R24, R98, R23, -1 ;  /* 0xbf80000062187423 */ /* 0x002fe80000000017 */
[----:B------:R-:W-:Y:S04]  /*a460*/  FADD.FTZ R24, -R24, -RZ ;  /* 0x800000ff18187221 */ /* 0x000fe80000010100 */
[----:B------:R-:W-:Y:S07]  /*a470*/  FFMA R23, R23, R24, R23 ;  /* 0x0000001817177223 */ /* 0x000fee0000000017 */
.L_x_175:
[----:B------:R-:W-:Y:S05]  /*a480*/  BSYNC.RECONVERGENT B1 ;  /* 0x0000000000017941 */ /* 0x000fea0003800200 */
.L_x_173:
        /* <DEDUP_REMOVED lines=11> */
.L_x_177:
[----:B------:R-:W1:Y:S02]  /*a540*/  MUFU.RCP R24, R87 ;  /* 0x0000005700187308 */ /* 0x000e640000001000 */
[----:B-1----:R-:W-:Y:S04]  /*a550*/  FFMA R25, R87, R24, -1 ;  /* 0xbf80000057197423 */ /* 0x002fe80000000018 */
[----:B------:R-:W-:Y:S04]  /*a560*/  FADD.FTZ R25, -R25, -RZ ;  /* 0x800000ff19197221 */ /* 0x000fe80000010100 */
[----:B------:R-:W-:Y:S07]  /*a570*/  FFMA R24, R24, R25, R24 ;  /* 0x0000001918187223 */ /* 0x000fee0000000018 */
.L_x_178:
[----:B------:R-:W-:Y:S05]  /*a580*/  BSYNC.RECONVERGENT B1 ;  /* 0x0000000000017941 */ /* 0x000fea0003800200 */
.L_x_176:
        /* <DEDUP_REMOVED lines=11> */
.L_x_180:
[----:B------:R-:W1:Y:S02]  /*a640*/  MUFU.RCP R25, R34 ;  /* 0x0000002200197308 */ /* 0x000e640000001000 */
[----:B-1----:R-:W-:Y:S04]  /*a650*/  FFMA R26, R34, R25, -1 ;  /* 0xbf800000221a7423 */ /* 0x002fe80000000019 */
[----:B------:R-:W-:Y:S04]  /*a660*/  FADD.FTZ R26, -R26, -RZ ;  /* 0x800000ff1a1a7221 */ /* 0x000fe80000010100 */
[----:B------:R-:W-:Y:S07]  /*a670*/  FFMA R25, R25, R26, R25 ;  /* 0x0000001a19197223 */ /* 0x000fee0000000019 */
.L_x_181:
[----:B------:R-:W-:Y:S05]  /*a680*/  BSYNC.RECONVERGENT B1 ;  /* 0x0000000000017941 */ /* 0x000fea0003800200 */
.L_x_179:
        /* <DEDUP_REMOVED lines=11> */
.L_x_183:
[----:B------:R-:W1:Y:S02]  /*a740*/  MUFU.RCP R26, R43 ;  /* 0x0000002b001a7308 */ /* 0x000e640000001000 */
[----:B-1----:R-:W-:Y:S04]  /*a750*/  FFMA R27, R43, R26, -1 ;  /* 0xbf8000002b1b7423 */ /* 0x002fe8000000001a */
[----:B------:R-:W-:Y:S04]  /*a760*/  FADD.FTZ R27, -R27, -RZ ;  /* 0x800000ff1b1b7221 */ /* 0x000fe80000010100 */
[----:B------:R-:W-:Y:S07]  /*a770*/  FFMA R26, R26, R27, R26 ;  /* 0x0000001b1a1a7223 */ /* 0x000fee000000001a */
.L_x_184:
[----:B------:R-:W-:Y:S05]  /*a780*/  BSYNC.RECONVERGENT B1 ;  /* 0x0000000000017941 */ /* 0x000fea0003800200 */
.L_x_182:
        /* <DEDUP_REMOVED lines=11> */
.L_x_186:
[----:B------:R-:W1:Y:S02]  /*a840*/  MUFU.RCP R27, R86 ;  /* 0x00000056001b7308 */ /* 0x000e640000001000 */
[----:B-1----:R-:W-:Y:S04]  /*a850*/  FFMA R28, R86, R27, -1 ;  /* 0xbf800000561c7423 */ /* 0x002fe8000000001b */
[----:B------:R-:W-:Y:S04]  /*a860*/  FADD.FTZ R28, -R28, -RZ ;  /* 0x800000ff1c1c7221 */ /* 0x000fe80000010100 */
[----:B------:R-:W-:Y:S07]  /*a870*/  FFMA R27, R27, R28, R27 ;  /* 0x0000001c1b1b7223 */ /* 0x000fee000000001b */
.L_x_187:
[----:B------:R-:W-:Y:S05]  /*a880*/  BSYNC.RECONVERGENT B1 ;  /* 0x0000000000017941 */ /* 0x000fea0003800200 */
.L_x_185:
        /* <DEDUP_REMOVED lines=11> */
.L_x_189:
[----:B------:R-:W1:Y:S02]  /*a940*/  MUFU.RCP R28, R85 ;  /* 0x00000055001c7308 */ /* 0x000e640000001000 */
[----:B-1----:R-:W-:Y:S04]  /*a950*/  FFMA R29, R85, R28, -1 ;  /* 0xbf800000551d7423 */ /* 0x002fe8000000001c */
[----:B------:R-:W-:Y:S04]  /*a960*/  FADD.FTZ R29, -R29, -RZ ;  /* 0x800000ff1d1d7221 */ /* 0x000fe80000010100 */
[----:B------:R-:W-:Y:S07]  /*a970*/  FFMA R28, R28, R29, R28 ;  /* 0x0000001d1c1c7223 */ /* 0x000fee000000001c */
.L_x_190:
[----:B------:R-:W-:Y:S05]  /*a980*/  BSYNC.RECONVERGENT B1 ;  /* 0x0000000000017941 */ /* 0x000fea0003800200 */
.L_x_188:
        /* <DEDUP_REMOVED lines=11> */
.L_x_192:
[----:B------:R-:W1:Y:S02]  /*aa40*/  MUFU.RCP R29, R84 ;  /* 0x00000054001d7308 */ /* 0x000e640000001000 */
[----:B-1----:R-:W-:Y:S04]  /*aa50*/  FFMA R30, R84, R29, -1 ;  /* 0xbf800000541e7423 */ /* 0x002fe8000000001d */
[----:B------:R-:W-:Y:S04]  /*aa60*/  FADD.FTZ R30, -R30, -RZ ;  /* 0x800000ff1e1e7221 */ /* 0x000fe80000010100 */
[----:B------:R-:W-:Y:S07]  /*aa70*/  FFMA R29, R29, R30, R29 ;  /* 0x0000001e1d1d7223 */ /* 0x000fee000000001d */
.L_x_193:
[----:B------:R-:W-:Y:S05]  /*aa80*/  BSYNC.RECONVERGENT B1 ;  /* 0x0000000000017941 */ /* 0x000fea0003800200 */
.L_x_191:
        /* <DEDUP_REMOVED lines=11> */
.L_x_195:
[----:B------:R-:W1:Y:S02]  /*ab40*/  MUFU.RCP R30, R83 ;  /* 0x00000053001e7308 */ /* 0x000e640000001000 */
[----:B-1----:R-:W-:Y:S04]  /*ab50*/  FFMA R31, R83, R30, -1 ;  /* 0xbf800000531f7423 */ /* 0x002fe8000000001e */
[----:B------:R-:W-:Y:S04]  /*ab60*/  FADD.FTZ R31, -R31, -RZ ;  /* 0x800000ff1f1f7221 */ /* 0x000fe80000010100 */
[----:B------:R-:W-:Y:S07]  /*ab70*/  FFMA R30, R30, R31, R30 ;  /* 0x0000001f1e1e7223 */ /* 0x000fee000000001e */
.L_x_196:
[----:B------:R-:W-:Y:S05]  /*ab80*/  BSYNC.RECONVERGENT B1 ;  /* 0x0000000000017941 */ /* 0x000fea0003800200 */
.L_x_194:
        /* <DEDUP_REMOVED lines=11> */
.L_x_198:
[----:B------:R-:W1:Y:S02]  /*ac40*/  MUFU.RCP R31, R32 ;  /* 0x00000020001f7308 */ /* 0x000e640000001000 */
[----:B-1----:R-:W-:Y:S04]  /*ac50*/  FFMA R33, R32, R31, -1 ;  /* 0xbf80000020217423 */ /* 0x002fe8000000001f */
[----:B------:R-:W-:Y:S04]  /*ac60*/  FADD.FTZ R34, -R33, -RZ ;  /* 0x800000ff21227221 */ /* 0x000fe80000010100 */
[----:B------:R-:W-:Y:S07]  /*ac70*/  FFMA R31, R31, R34, R31 ;  /* 0x000000221f1f7223 */ /* 0x000fee000000001f */
.L_x_199:
[----:B------:R-:W-:Y:S05]  /*ac80*/  BSYNC.RECONVERGENT B1 ;  /* 0x0000000000017941 */ /* 0x000fea0003800200 */
.L_x_197:
        /* <DEDUP_REMOVED lines=11> */
.L_x_201:
[----:B------:R-:W1:Y:S02]  /*ad40*/  MUFU.RCP R32, R39 ;  /* 0x0000002700207308 */ /* 0x000e640000001000 */
[----:B-1----:R-:W-:Y:S04]  /*ad50*/  FFMA R33, R39, R32, -1 ;  /* 0xbf80000027217423 */ /* 0x002fe80000000020 */
[----:B------:R-:W-:Y:S04]  /*ad60*/  FADD.FTZ R33, -R33, -RZ ;  /* 0x800000ff21217221 */ /* 0x000fe80000010100 */
[----:B------:R-:W-:Y:S07]  /*ad70*/  FFMA R32, R32, R33, R32 ;  /* 0x0000002120207223 */ /* 0x000fee0000000020 */
.L_x_202:
[----:B------:R-:W-:Y:S05]  /*ad80*/  BSYNC.RECONVERGENT B1 ;  /* 0x0000000000017941 */ /* 0x000fea0003800200 */
.L_x_200:
        /* <DEDUP_REMOVED lines=11> */
.L_x_204:
[----:B------:R-:W1:Y:S02]  /*ae40*/  MUFU.RCP R33, R96 ;  /* 0x0000006000217308 */ /* 0x000e640000001000 */
[----:B-1----:R-:W-:Y:S04]  /*ae50*/  FFMA R34, R96, R33, -1 ;  /* 0xbf80000060227423 */ /* 0x002fe80000000021 */
[----:B------:R-:W-:Y:S04]  /*ae60*/  FADD.FTZ R34, -R34, -RZ ;  /* 0x800000ff22227221 */ /* 0x000fe80000010100 */
[----:B------:R-:W-:Y:S07]  /*ae70*/  FFMA R33, R33, R34, R33 ;  /* 0x0000002221217223 */ /* 0x000fee0000000021 */
.L_x_205:
[----:B------:R-:W-:Y:S05]  /*ae80*/  BSYNC.RECONVERGENT B1 ;  /* 0x0000000000017941 */ /* 0x000fea0003800200 */
.L_x_203:
        /* <DEDUP_REMOVED lines=11> */
.L_x_207:
[----:B------:R-:W1:Y:S02]  /*af40*/  MUFU.RCP R34, R81 ;  /* 0x0000005100227308 */ /* 0x000e640000001000 */
[----:B-1----:R-:W-:Y:S04]  /*af50*/  FFMA R35, R81, R34, -1 ;  /* 0xbf80000051237423 */ /* 0x002fe80000000022 */
[----:B------:R-:W-:Y:S04]  /*af60*/  FADD.FTZ R35, -R35, -RZ ;  /* 0x800000ff23237221 */ /* 0x000fe80000010100 */
[----:B------:R-:W-:Y:S07]  /*af70*/  FFMA R34, R34, R35, R34 ;  /* 0x0000002322227223 */ /* 0x000fee0000000022 */
.L_x_208:
[----:B------:R-:W-:Y:S05]  /*af80*/  BSYNC.RECONVERGENT B1 ;  /* 0x0000000000017941 */ /* 0x000fea0003800200 */
.L_x_206:
        /* <DEDUP_REMOVED lines=11> */
.L_x_210:
[----:B------:R-:W1:Y:S02]  /*b040*/  MUFU.RCP R35, R36 ;  /* 0x0000002400237308 */ /* 0x000e640000001000 */
[----:B-1----:R-:W-:Y:S04]  /*b050*/  FFMA R38, R36, R35, -1 ;  /* 0xbf80000024267423 */ /* 0x002fe80000000023 */
[----:B------:R-:W-:Y:S04]  /*b060*/  FADD.FTZ R38, -R38, -RZ ;  /* 0x800000ff26267221 */ /* 0x000fe80000010100 */
[----:B------:R-:W-:Y:S07]  /*b070*/  FFMA R35, R35, R38, R35 ;  /* 0x0000002623237223 */ /* 0x000fee0000000023 */
.L_x_211:
[----:B------:R-:W-:Y:S05]  /*b080*/  BSYNC.RECONVERGENT B1 ;  /* 0x0000000000017941 */ /* 0x000fea0003800200 */
.L_x_209:
        /* <DEDUP_REMOVED lines=11> */
.L_x_213:
[----:B------:R-:W1:Y:S02]  /*b140*/  MUFU.RCP R36, R37 ;  /* 0x0000002500247308 */ /* 0x000e640000001000 */
[----:B-1----:R-:W-:Y:S04]  /*b150*/  FFMA R38, R37, R36, -1 ;  /* 0xbf80000025267423 */ /* 0x002fe80000000024 */
[----:B------:R-:W-:Y:S04]  /*b160*/  FADD.FTZ R39, -R38, -RZ ;  /* 0x800000ff26277221 */ /* 0x000fe80000010100 */
[----:B------:R-:W-:Y:S07]  /*b170*/  FFMA R36, R36, R39, R36 ;  /* 0x0000002724247223 */ /* 0x000fee0000000024 */
.L_x_214:
[----:B------:R-:W-:Y:S05]  /*b180*/  BSYNC.RECONVERGENT B1 ;  /* 0x0000000000017941 */ /* 0x000fea0003800200 */
.L_x_212:
        /* <DEDUP_REMOVED lines=11> */
.L_x_216:
[----:B------:R-:W1:Y:S02]  /*b240*/  MUFU.RCP R37, R94 ;  /* 0x0000005e00257308 */ /* 0x000e640000001000 */
[----:B-1----:R-:W-:Y:S04]  /*b250*/  FFMA R38, R94, R37, -1 ;  /* 0xbf8000005e267423 */ /* 0x002fe80000000025 */
[----:B------:R-:W-:Y:S04]  /*b260*/  FADD.FTZ R38, -R38, -RZ ;  /* 0x800000ff26267221 */ /* 0x000fe80000010100 */
[----:B------:R-:W-:Y:S07]  /*b270*/  FFMA R37, R37, R38, R37 ;  /* 0x0000002625257223 */ /* 0x000fee0000000025 */
.L_x_217:
[----:B------:R-:W-:Y:S05]  /*b280*/  BSYNC.RECONVERGENT B1 ;  /* 0x0000000000017941 */ /* 0x000fea0003800200 */
.L_x_215:
        /* <DEDUP_REMOVED lines=11> */
.L_x_219:
[----:B------:R-:W1:Y:S02]  /*b340*/  MUFU.RCP R38, R79 ;  /* 0x0000004f00267308 */ /* 0x000e640000001000 */
[----:B-1----:R-:W-:Y:S04]  /*b350*/  FFMA R39, R79, R38, -1 ;  /* 0xbf8000004f277423 */ /* 0x002fe80000000026 */
[----:B------:R-:W-:Y:S04]  /*b360*/  FADD.FTZ R39, -R39, -RZ ;  /* 0x800000ff27277221 */ /* 0x000fe80000010100 */
[----:B------:R-:W-:Y:S07]  /*b370*/  FFMA R38, R38, R39, R38 ;  /* 0x0000002726267223 */ /* 0x000fee0000000026 */
.L_x_220:
[----:B------:R-:W-:Y:S05]  /*b380*/  BSYNC.RECONVERGENT B1 ;  /* 0x0000000000017941 */ /* 0x000fea0003800200 */
.L_x_218:
        /* <DEDUP_REMOVED lines=11> */
.L_x_222:
[----:B------:R-:W1:Y:S02]  /*b440*/  MUFU.RCP R39, R40 ;  /* 0x0000002800277308 */ /* 0x000e640000001000 */
[----:B-1----:R-:W-:Y:S04]  /*b450*/  FFMA R42, R40, R39, -1 ;  /* 0xbf800000282a7423 */ /* 0x002fe80000000027 */
[----:B------:R-:W-:Y:S04]  /*b460*/  FADD.FTZ R42, -R42, -RZ ;  /* 0x800000ff2a2a7221 */ /* 0x000fe80000010100 */
[----:B------:R-:W-:Y:S07]  /*b470*/  FFMA R39, R39, R42, R39 ;  /* 0x0000002a27277223 */ /* 0x000fee0000000027 */
.L_x_223:
[----:B------:R-:W-:Y:S05]  /*b480*/  BSYNC.RECONVERGENT B1 ;  /* 0x0000000000017941 */ /* 0x000fea0003800200 */
.L_x_221:
        /* <DEDUP_REMOVED lines=11> */
.L_x_225:
[----:B------:R-:W1:Y:S02]  /*b540*/  MUFU.RCP R40, R41 ;  /* 0x0000002900287308 */ /* 0x000e640000001000 */
[----:B-1----:R-:W-:Y:S04]  /*b550*/  FFMA R42, R41, R40, -1 ;  /* 0xbf800000292a7423 */ /* 0x002fe80000000028 */
[----:B------:R-:W-:Y:S04]  /*b560*/  FADD.FTZ R43, -R42, -RZ ;  /* 0x800000ff2a2b7221 */ /* 0x000fe80000010100 */
[----:B------:R-:W-:Y:S07]  /*b570*/  FFMA R40, R40, R43, R40 ;  /* 0x0000002b28287223 */ /* 0x000fee0000000028 */
.L_x_226:
[----:B------:R-:W-:Y:S05]  /*b580*/  BSYNC.RECONVERGENT B1 ;  /* 0x0000000000017941 */ /* 0x000fea0003800200 */
.L_x_224:
        /* <DEDUP_REMOVED lines=11> */
.L_x_228:
[----:B------:R-:W1:Y:S02]  /*b640*/  MUFU.RCP R41, R82 ;  /* 0x0000005200297308 */ /* 0x000e640000001000 */
[----:B-1----:R-:W-:Y:S04]  /*b650*/  FFMA R42, R82, R41, -1 ;  /* 0xbf800000522a7423 */ /* 0x002fe80000000029 */
[----:B------:R-:W-:Y:S04]  /*b660*/  FADD.FTZ R42, -R42, -RZ ;  /* 0x800000ff2a2a7221 */ /* 0x000fe80000010100 */
[----:B------:R-:W-:Y:S07]  /*b670*/  FFMA R41, R41, R42, R41 ;  /* 0x0000002a29297223 */ /* 0x000fee0000000029 */
.L_x_229:
[----:B------:R-:W-:Y:S05]  /*b680*/  BSYNC.RECONVERGENT B1 ;  /* 0x0000000000017941 */ /* 0x000fea0003800200 */
.L_x_227:
        /* <DEDUP_REMOVED lines=11> */
.L_x_231:
[----:B------:R-:W1:Y:S02]  /*b740*/  MUFU.RCP R42, R77 ;  /* 0x0000004d002a7308 */ /* 0x000e640000001000 */
[----:B-1----:R-:W-:Y:S04]  /*b750*/  FFMA R43, R77, R42, -1 ;  /* 0xbf8000004d2b7423 */ /* 0x002fe8000000002a */
[----:B------:R-:W-:Y:S04]  /*b760*/  FADD.FTZ R43, -R43, -RZ ;  /* 0x800000ff2b2b7221 */ /* 0x000fe80000010100 */
[----:B------:R-:W-:Y:S07]  /*b770*/  FFMA R42, R42, R43, R42 ;  /* 0x0000002b2a2a7223 */ /* 0x000fee000000002a */
.L_x_232:
[----:B------:R-:W-:Y:S05]  /*b780*/  BSYNC.RECONVERGENT B1 ;  /* 0x0000000000017941 */ /* 0x000fea0003800200 */
.L_x_230:
        /* <DEDUP_REMOVED lines=11> */
.L_x_234:
[----:B------:R-:W1:Y:S02]  /*b840*/  MUFU.RCP R43, R80 ;  /* 0x00000050002b7308 */ /* 0x000e640000001000 */
[----:B-1----:R-:W-:Y:S04]  /*b850*/  FFMA R44, R80, R43, -1 ;  /* 0xbf800000502c7423 */ /* 0x002fe8000000002b */
[----:B------:R-:W-:Y:S04]  /*b860*/  FADD.FTZ R44, -R44, -RZ ;  /* 0x800000ff2c2c7221 */ /* 0x000fe80000010100 */
[----:B------:R-:W-:Y:S07]  /*b870*/  FFMA R43, R43, R44, R43 ;  /* 0x0000002c2b2b7223 */ /* 0x000fee000000002b */
.L_x_235:
[----:B------:R-:W-:Y:S05]  /*b880*/  BSYNC.RECONVERGENT B1 ;  /* 0x0000000000017941 */ /* 0x000fea0003800200 */
.L_x_233:
        /* <DEDUP_REMOVED lines=11> */
.L_x_237:
[----:B------:R-:W1:Y:S02]  /*b940*/  MUFU.RCP R44, R75 ;  /* 0x0000004b002c7308 */ /* 0x000e640000001000 */
[----:B-1----:R-:W-:Y:S04]  /*b950*/  FFMA R45, R75, R44, -1 ;  /* 0xbf8000004b2d7423 */ /* 0x002fe8000000002c */
[----:B------:R-:W-:Y:S04]  /*b960*/  FADD.FTZ R45, -R45, -RZ ;  /* 0x800000ff2d2d7221 */ /* 0x000fe80000010100 */
[----:B------:R-:W-:Y:S07]  /*b970*/  FFMA R44, R44, R45, R44 ;  /* 0x0000002d2c2c7223 */ /* 0x000fee000000002c */
.L_x_238:
[----:B------:R-:W-:Y:S05]  /*b980*/  BSYNC.RECONVERGENT B1 ;  /* 0x0000000000017941 */ /* 0x000fea0003800200 */
.L_x_236:
        /* <DEDUP_REMOVED lines=11> */
.L_x_240:
[----:B------:R-:W1:Y:S02]  /*ba40*/  MUFU.RCP R45, R56 ;  /* 0x00000038002d7308 */ /* 0x000e640000001000 */
[----:B-1----:R-:W-:Y:S04]  /*ba50*/  FFMA R46, R56, R45, -1 ;  /* 0xbf800000382e7423 */ /* 0x002fe8000000002d */
[----:B------:R-:W-:Y:S04]  /*ba60*/  FADD.FTZ R46, -R46, -RZ ;  /* 0x800000ff2e2e7221 */ /* 0x000fe80000010100 */
[----:B------:R-:W-:Y:S07]  /*ba70*/  FFMA R45, R45, R46, R45 ;  /* 0x0000002e2d2d7223 */ /* 0x000fee000000002d */
.L_x_241:
[----:B------:R-:W-:Y:S05]  /*ba80*/  BSYNC.RECONVERGENT B1 ;  /* 0x0000000000017941 */ /* 0x000fea0003800200 */
.L_x_239:
        /* <DEDUP_REMOVED lines=11> */
.L_x_243:
[----:B------:R-:W1:Y:S02]  /*bb40*/  MUFU.RCP R46, R47 ;  /* 0x0000002f002e7308 */ /* 0x000e640000001000 */
[----:B-1----:R-:W-:Y:S04]  /*bb50*/  FFMA R49, R47, R46, -1 ;  /* 0xbf8000002f317423 */ /* 0x002fe8000000002e */
[----:B------:R-:W-:Y:S04]  /*bb60*/  FADD.FTZ R49, -R49, -RZ ;  /* 0x800000ff31317221 */ /* 0x000fe80000010100 */
[----:B------:R-:W-:Y:S07]  /*bb70*/  FFMA R46, R46, R49, R46 ;  /* 0x000000312e2e7223 */ /* 0x000fee000000002e */
.L_x_244:
[----:B------:R-:W-:Y:S05]  /*bb80*/  BSYNC.RECONVERGENT B1 ;  /* 0x0000000000017941 */ /* 0x000fea0003800200 */
.L_x_242:
        /* <DEDUP_REMOVED lines=11> */
.L_x_246:
[----:B------:R-:W1:Y:S02]  /*bc40*/  MUFU.RCP R47, R48 ;  /* 0x00000030002f7308 */ /* 0x000e640000001000 */
[----:B-1----:R-:W-:Y:S04]  /*bc50*/  FFMA R49, R48, R47, -1 ;  /* 0xbf80000030317423 */ /* 0x002fe8000000002f */
[----:B------:R-:W-:Y:S04]  /*bc60*/  FADD.FTZ R50, -R49, -RZ ;  /* 0x800000ff31327221 */ /* 0x000fe80000010100 */
[----:B------:R-:W-:Y:S07]  /*bc70*/  FFMA R47, R47, R50, R47 ;  /* 0x000000322f2f7223 */ /* 0x000fee000000002f */
.L_x_247:
[----:B------:R-:W-:Y:S05]  /*bc80*/  BSYNC.RECONVERGENT B1 ;  /* 0x0000000000017941 */ /* 0x000fea0003800200 */
.L_x_245:
        /* <DEDUP_REMOVED lines=11> */
.L_x_249:
[----:B------:R-:W1:Y:S02]  /*bd40*/  MUFU.RCP R48, R69 ;  /* 0x0000004500307308 */ /* 0x000e640000001000 */
[----:B-1----:R-:W-:Y:S04]  /*bd50*/  FFMA R49, R69, R48, -1 ;  /* 0xbf80000045317423 */ /* 0x002fe80000000030 */
[----:B------:R-:W-:Y:S04]  /*bd60*/  FADD.FTZ R49, -R49, -RZ ;  /* 0x800000ff31317221 */ /* 0x000fe80000010100 */
[----:B------:R-:W-:Y:S07]  /*bd70*/  FFMA R48, R48, R49, R48 ;  /* 0x0000003130307223 */ /* 0x000fee0000000030 */
.L_x_250:
[----:B------:R-:W-:Y:S05]  /*bd80*/  BSYNC.RECONVERGENT B1 ;  /* 0x0000000000017941 */ /* 0x000fea0003800200 */
.L_x_248:
        /* <DEDUP_REMOVED lines=11> */
.L_x_252:
[----:B------:R-:W1:Y:S02]  /*be40*/  MUFU.RCP R49, R52 ;  /* 0x0000003400317308 */ /* 0x000e640000001000 */
[----:B-1----:R-:W-:Y:S04]  /*be50*/  FFMA R50, R52, R49, -1 ;  /* 0xbf80000034327423 */ /* 0x002fe80000000031 */
[----:B------:R-:W-:Y:S04]  /*be60*/  FADD.FTZ R50, -R50, -RZ ;  /* 0x800000ff32327221 */ /* 0x000fe80000010100 */
[----:B------:R-:W-:Y:S07]  /*be70*/  FFMA R49, R49, R50, R49 ;  /* 0x0000003231317223 */ /* 0x000fee0000000031 */
.L_x_253:
[----:B------:R-:W-:Y:S05]  /*be80*/  BSYNC.RECONVERGENT B1 ;  /* 0x0000000000017941 */ /* 0x000fea0003800200 */
.L_x_251:
        /* <DEDUP_REMOVED lines=11> */
.L_x_255:
[----:B------:R-:W1:Y:S02]  /*bf40*/  MUFU.RCP R50, R51 ;  /* 0x0000003300327308 */ /* 0x000e640000001000 */
[----:B-1----:R-:W-:Y:S04]  /*bf50*/  FFMA R52, R51, R50, -1 ;  /* 0xbf80000033347423 */ /* 0x002fe80000000032 */
[----:B------:R-:W-:Y:S04]  /*bf60*/  FADD.FTZ R53, -R52, -RZ ;  /* 0x800000ff34357221 */ /* 0x000fe80000010100 */
[----:B------:R-:W-:Y:S07]  /*bf70*/  FFMA R50, R50, R53, R50 ;  /* 0x0000003532327223 */ /* 0x000fee0000000032 */
.L_x_256:
[----:B------:R-:W-:Y:S05]  /*bf80*/  BSYNC.RECONVERGENT B1 ;  /* 0x0000000000017941 */ /* 0x000fea0003800200 */
.L_x_254:
        /* <DEDUP_REMOVED lines=11> */
.L_x_258:
[----:B------:R-:W1:Y:S02]  /*c040*/  MUFU.RCP R51, R92 ;  /* 0x0000005c00337308 */ /* 0x000e640000001000 */
[----:B-1----:R-:W-:Y:S04]  /*c050*/  FFMA R52, R92, R51, -1 ;  /* 0xbf8000005c347423 */ /* 0x002fe80000000033 */
[----:B------:R-:W-:Y:S04]  /*c060*/  FADD.FTZ R52, -R52, -RZ ;  /* 0x800000ff34347221 */ /* 0x000fe80000010100 */
[----:B------:R-:W-:Y:S07]  /*c070*/  FFMA R51, R51, R52, R51 ;  /* 0x0000003433337223 */ /* 0x000fee0000000033 */
.L_x_259:
[----:B------:R-:W-:Y:S05]  /*c080*/  BSYNC.RECONVERGENT B1 ;  /* 0x0000000000017941 */ /* 0x000fea0003800200 */
.L_x_257:
        /* <DEDUP_REMOVED lines=11> */
.L_x_261:
[----:B------:R-:W1:Y:S02]  /*c140*/  MUFU.RCP R52, R67 ;  /* 0x0000004300347308 */ /* 0x000e640000001000 */
[----:B-1----:R-:W-:Y:S04]  /*c150*/  FFMA R53, R67, R52, -1 ;  /* 0xbf80000043357423 */ /* 0x002fe80000000034 */
[----:B------:R-:W-:Y:S04]  /*c160*/  FADD.FTZ R53, -R53, -RZ ;  /* 0x800000ff35357221 */ /* 0x000fe80000010100 */
[----:B------:R-:W-:Y:S07]  /*c170*/  FFMA R52, R52, R53, R52 ;  /* 0x0000003534347223 */ /* 0x000fee0000000034 */
.L_x_262:
[----:B------:R-:W-:Y:S05]  /*c180*/  BSYNC.RECONVERGENT B1 ;  /* 0x0000000000017941 */ /* 0x000fea0003800200 */
.L_x_260:
        /* <DEDUP_REMOVED lines=11> */
.L_x_264:
[----:B------:R-:W1:Y:S02]  /*c240*/  MUFU.RCP R53, R54 ;  /* 0x0000003600357308 */ /* 0x000e640000001000 */
[----:B-1----:R-:W-:Y:S04]  /*c250*/  FFMA R56, R54, R53, -1 ;  /* 0xbf80000036387423 */ /* 0x002fe80000000035 */
[----:B------:R-:W-:Y:S04]  /*c260*/  FADD.FTZ R56, -R56, -RZ ;  /* 0x800000ff38387221 */ /* 0x000fe80000010100 */
[----:B------:R-:W-:Y:S07]  /*c270*/  FFMA R53, R53, R56, R53 ;  /* 0x0000003835357223 */ /* 0x000fee0000000035 */
.L_x_265:
[----:B------:R-:W-:Y:S05]  /*c280*/  BSYNC.RECONVERGENT B1 ;  /* 0x0000000000017941 */ /* 0x000fea0003800200 */
.L_x_263:
        /* <DEDUP_REMOVED lines=11> */
.L_x_267:
[----:B------:R-:W1:Y:S02]  /*c340*/  MUFU.RCP R54, R55 ;  /* 0x0000003700367308 */ /* 0x000e640000001000 */
[----:B-1----:R-:W-:Y:S04]  /*c350*/  FFMA R56, R55, R54, -1 ;  /* 0xbf80000037387423 */ /* 0x002fe80000000036 */
[----:B------:R-:W-:Y:S04]  /*c360*/  FADD.FTZ R57, -R56, -RZ ;  /* 0x800000ff38397221 */ /* 0x000fe80000010100 */
[----:B------:R-:W-:Y:S07]  /*c370*/  FFMA R54, R54, R57, R54 ;  /* 0x0000003936367223 */ /* 0x000fee0000000036 */
.L_x_268:
[----:B------:R-:W-:Y:S05]  /*c380*/  BSYNC.RECONVERGENT B1 ;  /* 0x0000000000017941 */ /* 0x000fea0003800200 */
.L_x_266:
        /* <DEDUP_REMOVED lines=11> */
.L_x_270:
[----:B------:R-:W1:Y:S02]  /*c440*/  MUFU.RCP R55, R100 ;  /* 0x0000006400377308 */ /* 0x000e640000001000 */
[----:B-1----:R-:W-:Y:S04]  /*c450*/  FFMA R56, R100, R55, -1 ;  /* 0xbf80000064387423 */ /* 0x002fe80000000037 */
[----:B------:R-:W-:Y:S04]  /*c460*/  FADD.FTZ R56, -R56, -RZ ;  /* 0x800000ff38387221 */ /* 0x000fe80000010100 */
[----:B------:R-:W-:Y:S07]  /*c470*/  FFMA R55, R55, R56, R55 ;  /* 0x0000003837377223 */ /* 0x000fee0000000037 */
.L_x_271:
[----:B------:R-:W-:Y:S05]  /*c480*/  BSYNC.RECONVERGENT B1 ;  /* 0x0000000000017941 */ /* 0x000fea0003800200 */
.L_x_269:
        /* <DEDUP_REMOVED lines=11> */
.L_x_273:
[----:B------:R-:W1:Y:S02]  /*c540*/  MUFU.RCP R56, R93 ;  /* 0x0000005d00387308 */ /* 0x000e640000001000 */
[----:B-1----:R-:W-:Y:S04]  /*c550*/  FFMA R57, R93, R56, -1 ;  /* 0xbf8000005d397423 */ /* 0x002fe80000000038 */
[----:B------:R-:W-:Y:S04]  /*c560*/  FADD.FTZ R57, -R57, -RZ ;  /* 0x800000ff39397221 */ /* 0x000fe80000010100 */
[----:B------:R-:W-:Y:S07]  /*c570*/  FFMA R56, R56, R57, R56 ;  /* 0x0000003938387223 */ /* 0x000fee0000000038 */
.L_x_274:
[----:B------:R-:W-:Y:S05]  /*c580*/  BSYNC.RECONVERGENT B1 ;  /* 0x0000000000017941 */ /* 0x000fea0003800200 */
.L_x_272:
        /* <DEDUP_REMOVED lines=11> */
.L_x_276:
[----:B------:R-:W1:Y:S02]  /*c640*/  MUFU.RCP R57, R78 ;  /* 0x0000004e00397308 */ /* 0x000e640000001000 */
[----:B-1----:R-:W-:Y:S04]  /*c650*/  FFMA R58, R78, R57, -1 ;  /* 0xbf8000004e3a7423 */ /* 0x002fe80000000039 */
[----:B------:R-:W-:Y:S04]  /*c660*/  FADD.FTZ R58, -R58, -RZ ;  /* 0x800000ff3a3a7221 */ /* 0x000fe80000010100 */
[----:B------:R-:W-:Y:S07]  /*c670*/  FFMA R57, R57, R58, R57 ;  /* 0x0000003a39397223 */ /* 0x000fee0000000039 */
.L_x_277:
[----:B------:R-:W-:Y:S05]  /*c680*/  BSYNC.RECONVERGENT B1 ;  /* 0x0000000000017941 */ /* 0x000fea0003800200 */
.L_x_275:
        /* <DEDUP_REMOVED lines=11> */
.L_x_279:
[----:B------:R-:W1:Y:S02]  /*c740*/  MUFU.RCP R58, R59 ;  /* 0x0000003b003a7308 */ /* 0x000e640000001000 */
[----:B-1----:R-:W-:Y:S04]  /*c750*/  FFMA R61, R59, R58, -1 ;  /* 0xbf8000003b3d7423 */ /* 0x002fe8000000003a */
[----:B------:R-:W-:Y:S04]  /*c760*/  FADD.FTZ R61, -R61, -RZ ;  /* 0x800000ff3d3d7221 */ /* 0x000fe80000010100 */
[----:B------:R-:W-:Y:S07]  /*c770*/  FFMA R58, R58, R61, R58 ;  /* 0x0000003d3a3a7223 */ /* 0x000fee000000003a */
.L_x_280:
[----:B------:R-:W-:Y:S05]  /*c780*/  BSYNC.RECONVERGENT B1 ;  /* 0x0000000000017941 */ /* 0x000fea0003800200 */
.L_x_278:
        /* <DEDUP_REMOVED lines=11> */
.L_x_282:
[----:B------:R-:W1:Y:S02]  /*c840*/  MUFU.RCP R59, R60 ;  /* 0x0000003c003b7308 */ /* 0x000e640000001000 */
[----:B-1----:R-:W-:Y:S04]  /*c850*/  FFMA R61, R60, R59, -1 ;  /* 0xbf8000003c3d7423 */ /* 0x002fe8000000003b */
[----:B------:R-:W-:Y:S04]  /*c860*/  FADD.FTZ R62, -R61, -RZ ;  /* 0x800000ff3d3e7221 */ /* 0x000fe80000010100 */
[----:B------:R-:W-:Y:S07]  /*c870*/  FFMA R59, R59, R62, R59 ;  /* 0x0000003e3b3b7223 */ /* 0x000fee000000003b */
.L_x_283:
[----:B------:R-:W-:Y:S05]  /*c880*/  BSYNC.RECONVERGENT B1 ;  /* 0x0000000000017941 */ /* 0x000fea0003800200 */
.L_x_281:
        /* <DEDUP_REMOVED lines=11> */
.L_x_285:
[----:B------:R-:W1:Y:S02]  /*c940*/  MUFU.RCP R60, R95 ;  /* 0x0000005f003c7308 */ /* 0x000e640000001000 */
[----:B-1----:R-:W-:Y:S04]  /*c950*/  FFMA R61, R95, R60, -1 ;  /* 0xbf8000005f3d7423 */ /* 0x002fe8000000003c */
[----:B------:R-:W-:Y:S04]  /*c960*/  FADD.FTZ R61, -R61, -RZ ;  /* 0x800000ff3d3d7221 */ /* 0x000fe80000010100 */
[----:B------:R-:W-:Y:S07]  /*c970*/  FFMA R60, R60, R61, R60 ;  /* 0x0000003d3c3c7223 */ /* 0x000fee000000003c */
.L_x_286:
[----:B------:R-:W-:Y:S05]  /*c980*/  BSYNC.RECONVERGENT B1 ;  /* 0x0000000000017941 */ /* 0x000fea0003800200 */
.L_x_284:
        /* <DEDUP_REMOVED lines=11> */
.L_x_288:
[----:B------:R-:W1:Y:S02]  /*ca40*/  MUFU.RCP R61, R90 ;  /* 0x0000005a003d7308 */ /* 0x000e640000001000 */
[----:B-1----:R-:W-:Y:S04]  /*ca50*/  FFMA R62, R90, R61, -1 ;  /* 0xbf8000005a3e7423 */ /* 0x002fe8000000003d */
[----:B------:R-:W-:Y:S04]  /*ca60*/  FADD.FTZ R62, -R62, -RZ ;  /* 0x800000ff3e3e7221 */ /* 0x000fe80000010100 */
[----:B------:R-:W-:Y:S07]  /*ca70*/  FFMA R61, R61, R62, R61 ;  /* 0x0000003e3d3d7223 */ /* 0x000fee000000003d */
.L_x_289:
[----:B------:R-:W-:Y:S05]  /*ca80*/  BSYNC.RECONVERGENT B1 ;  /* 0x0000000000017941 */ /* 0x000fea0003800200 */
.L_x_287:
        /* <DEDUP_REMOVED lines=11> */
.L_x_291:
[----:B------:R-:W1:Y:S02]  /*cb40*/  MUFU.RCP R62, R63 ;  /* 0x0000003f003e7308 */ /* 0x000e640000001000 */
[----:B-1----:R-:W-:Y:S04]  /*cb50*/  FFMA R64, R63, R62, -1 ;  /* 0xbf8000003f407423 */ /* 0x002fe8000000003e */
[----:B------:R-:W-:Y:S04]  /*cb60*/  FADD.FTZ R67, -R64, -RZ ;  /* 0x800000ff40437221 */ /* 0x000fe80000010100 */
[----:B------:R-:W-:Y:S07]  /*cb70*/  FFMA R62, R62, R67, R62 ;  /* 0x000000433e3e7223 */ /* 0x000fee000000003e */
.L_x_292:
[----:B------:R-:W-:Y:S05]  /*cb80*/  BSYNC.RECONVERGENT B1 ;  /* 0x0000000000017941 */ /* 0x000fea0003800200 */
.L_x_290:
        /* <DEDUP_REMOVED lines=11> */
.L_x_294:
[----:B------:R-:W1:Y:S02]  /*cc40*/  MUFU.RCP R63, R66 ;  /* 0x00000042003f7308 */ /* 0x000e640000001000 */
[----:B-1----:R-:W-:Y:S04]  /*cc50*/  FFMA R64, R66, R63, -1 ;  /* 0xbf80000042407423 */ /* 0x002fe8000000003f */
[----:B------:R-:W-:Y:S04]  /*cc60*/  FADD.FTZ R64, -R64, -RZ ;  /* 0x800000ff40407221 */ /* 0x000fe80000010100 */
[----:B------:R-:W-:Y:S07]  /*cc70*/  FFMA R63, R63, R64, R63 ;  /* 0x000000403f3f7223 */ /* 0x000fee000000003f */
.L_x_295:
[----:B------:R-:W-:Y:S05]  /*cc80*/  BSYNC.RECONVERGENT B1 ;  /* 0x0000000000017941 */ /* 0x000fea0003800200 */
.L_x_293:
        /* <DEDUP_REMOVED lines=9> */
[----:B------:R-:W-:Y:S05]  /*cd20*/  BRA `(.L_x_298) ;  /* 0x0000000000107947 */ /* 0x000fea0003800000 */
.L_x_297:
[----:B------:R-:W1:Y:S02]  /*cd30*/  MUFU.RCP R64, R65 ;  /* 0x0000004100407308 */ /* 0x000e640000001000 */
[----:B-1----:R-:W-:Y:S04]  /*cd40*/  FFMA R66, R65, R64, -1 ;  /* 0xbf80000041427423 */ /* 0x002fe80000000040 */
[----:B------:R-:W-:Y:S04]  /*cd50*/  FADD.FTZ R67, -R66, -RZ ;  /* 0x800000ff42437221 */ /* 0x000fe80000010100 */
[----:B------:R-:W-:Y:S07]  /*cd60*/  FFMA R64, R64, R67, R64 ;  /* 0x0000004340407223 */ /* 0x000fee0000000040 */
.L_x_298:
[----:B------:R-:W-:Y:S05]  /*cd70*/  BSYNC.RECONVERGENT B1 ;  /* 0x0000000000017941 */ /* 0x000fea0003800200 */
.L_x_296:
[----:B------:R-:W-:Y:S01]  /*cd80*/  F2FP.SATFINITE.E4M3.F32.PACK_AB_MERGE_C R5, R6, R5, RZ ;  /* 0x000000050605723e */ /* 0x000fe200048070ff */
[----:B------:R-:W-:Y:S01]  /*cd90*/  USHF.L.U32 UR8, UR42, 0xd, URZ ;  /* 0x0000000d2a087899 */ /* 0x000fe200080006ff */
[----:B------:R-:W-:Y:S01]  /*cda0*/  F2FP.SATFINITE.E4M3.F32.PACK_AB_MERGE_C R65, R2, R0, RZ ;  /* 0x000000000241723e */ /* 0x000fe200048070ff */
[----:B------:R-:W-:Y:S05]  /*cdb0*/  WARPSYNC.ALL ;  /* 0x0000000000007948 */ /* 0x000fea0003800000 */
[----:B------:R-:W-:Y:S01]  /*cdc0*/  F2FP.SATFINITE.E4M3.F32.PACK_AB_MERGE_C R4, R4, R3, RZ ;  /* 0x000000030404723e */ /* 0x000fe200048070ff */
[----:B------:R-:W-:Y:S01]  /*cdd0*/  BSSY.RECONVERGENT B0, `(.L_x_299) ;  /* 0x000004e000007945 */ /* 0x000fe20003800200 */
[----:B------:R-:W-:Y:S02]  /*cde0*/  F2FP.SATFINITE.E4M3.F32.PACK_AB_MERGE_C R8, R8, R7, RZ ;  /* 0x000000070808723e */ /* 0x000fe400048070ff */
[----:B------:R-:W-:Y:S02]  /*cdf0*/  F2FP.SATFINITE.E4M3.F32.PACK_AB_MERGE_C R9, R10, R9, RZ ;  /* 0x000000090a09723e */ /* 0x000fe400048070ff */
[----:B------:R-:W-:Y:S02]  /*ce00*/  F2FP.SATFINITE.E4M3.F32.PACK_AB_MERGE_C R12, R12, R11, RZ ;  /* 0x0000000b0c0c723e */ /* 0x000fe400048070ff */
[----:B------:R-:W-:Y:S02]  /*ce10*/  F2FP.SATFINITE.E4M3.F32.PACK_AB_MERGE_C R13, R14, R13, RZ ;  /* 0x0000000d0e0d723e */ /* 0x000fe400048070ff */
[----:B------:R-:W-:Y:S02]  /*ce20*/  F2FP.SATFINITE.E4M3.F32.PACK_AB_MERGE_C R6, R16, R15, RZ ;  /* 0x0000000f1006723e */ /* 0x000fe400048070ff */
[----:B------:R-:W-:Y:S02]  /*ce30*/  F2FP.SATFINITE.E4M3.F32.PACK_AB_MERGE_C R3, R18, R17, RZ ;  /* 0x000000111203723e */ /* 0x000fe400048070ff */
[----:B------:R-:W-:Y:S02]  /*ce40*/  F2FP.SATFINITE.E4M3.F32.PACK_AB_MERGE_C R20, R20, R19, RZ ;  /* 0x000000131414723e */ /* 0x000fe400048070ff */
[----:B------:R-:W-:Y:S02]  /*ce50*/  PRMT R16, R65, 0x5410, R4 ;  /* 0x0000541041107816 */ /* 0x000fe40000000004 */
[----:B------:R-:W-:Y:S02]  /*ce60*/  PRMT R17, R5, 0x5410, R8 ;  /* 0x0000541005117816 */ /* 0x000fe40000000008 */
[----:B------:R-:W-:Y:S02]  /*ce70*/  PRMT R18, R9, 0x5410, R12 ;  /* 0x0000541009127816 */ /* 0x000fe4000000000c */
[----:B------:R-:W-:Y:S02]  /*ce80*/  PRMT R19, R13, 0x5410, R6 ;  /* 0x000054100d137816 */ /* 0x000fe40000000006 */
[----:B------:R-:W-:Y:S02]  /*ce90*/  F2FP.SATFINITE.E4M3.F32.PACK_AB_MERGE_C R21, R22, R21, RZ ;  /* 0x000000151615723e */ /* 0x000fe400048070ff */
[----:B------:R-:W-:Y:S01]  /*cea0*/  F2FP.SATFINITE.E4M3.F32.PACK_AB_MERGE_C R24, R24, R23, RZ ;  /* 0x000000171818723e */ /* 0x000fe200048070ff */
[----:B------:R1:W-:Y:S01]  /*ceb0*/  STS.128 [R198+UR8+0x4000], R16 ;  /* 0x00400010c6007988 */ /* 0x0003e20008000c08 */
[----:B------:R-:W-:Y:S01]  /*cec0*/  PRMT R12, R3, 0x5410, R20 ;  /* 0x00005410030c7816 */ /* 0x000fe20000000014 */
[----:B------:R-:W-:Y:S01]  /*ced0*/  VIADD R20, R198, UR8 ;  /* 0x00000008c6147c36 */ /* 0x000fe20008000000 */
[----:B------:R-:W-:Y:S02]  /*cee0*/  F2FP.SATFINITE.E4M3.F32.PACK_AB_MERGE_C R14, R26, R25, RZ ;  /* 0x000000191a0e723e */ /* 0x000fe400048070ff */
[----:B------:R-:W-:Y:S01]  /*cef0*/  F2FP.SATFINITE.E4M3.F32.PACK_AB_MERGE_C R27, R28, R27, RZ ;  /* 0x0000001b1c1b723e */ /* 0x000fe200048070ff */
[----:B------:R-:W-:Y:S01]  /*cf00*/  VIADD R6, R20, 0x4000 ;  /* 0x0000400014067836 */ /* 0x000fe20000000000 */
[----:B------:R-:W-:Y:S02]  /*cf10*/  F2FP.SATFINITE.E4M3.F32.PACK_AB_MERGE_C R15, R30, R29, RZ ;  /* 0x0000001d1e0f723e */ /* 0x000fe400048070ff */
[----:B------:R-:W-:Y:S01]  /*cf20*/  F2FP.SATFINITE.E4M3.F32.PACK_AB_MERGE_C R32, R32, R31, RZ ;  /* 0x0000001f2020723e */ /* 0x000fe200048070ff */
[----:B------:R-:W-:Y:S01]  /*cf30*/  IMAD R3, R199, -0x10, R6 ;  /* 0xfffffff0c7037824 */ /* 0x000fe200078e0206 */
[----:B------:R-:W-:Y:S01]  /*cf40*/  PRMT R13, R21, 0x5410, R24 ;  /* 0x00005410150d7816 */ /* 0x000fe20000000018 */
[--C-:B------:R-:W-:Y:S01]  /*cf50*/  IMAD R21, R199, -0x10, R20.reuse ;  /* 0xfffffff0c7157824 */ /* 0x100fe200078e0214 */
[----:B------:R-:W-:Y:S01]  /*cf60*/  PRMT R14, R14, 0x5410, R27 ;  /* 0x000054100e0e7816 */ /* 0x000fe2000000001b */
[----:B------:R-:W-:Y:S01]  /*cf70*/  IMAD R20, R197, -0x10, R20 ;  /* 0xfffffff0c5147824 */ /* 0x000fe200078e0214 */
[----:B------:R-:W-:Y:S01]  /*cf80*/  PRMT R15, R15, 0x5410, R32 ;  /* 0x000054100f0f7816 */ /* 0x000fe20000000020 */
[----:B------:R-:W-:Y:S01]  /*cf90*/  IMAD R22, R196, 0x10, R3 ;  /* 0x00000010c4167824 */ /* 0x000fe200078e0203 */
[----:B------:R-:W-:Y:S02]  /*cfa0*/  F2FP.SATFINITE.E4M3.F32.PACK_AB_MERGE_C R33, R34, R33, RZ ;  /* 0x000000212221723e */ /* 0x000fe400048070ff */
[----:B------:R-:W-:Y:S01]  /*cfb0*/  F2FP.SATFINITE.E4M3.F32.PACK_AB_MERGE_C R36, R36, R35, RZ ;  /* 0x000000232424723e */ /* 0x000fe200048070ff */
[----:B------:R1:W-:Y:S01]  /*cfc0*/  STS.128 [R21+0x4010], R12 ;  /* 0x0040100c15007388 */ /* 0x0003e20000000c00 */
        /* <DEDUP_REMOVED lines=23> */
[----:B------:R-:W-:Y:S03]  /*d140*/  ISETP.NE.AND P0, PT, R200, RZ, PT ;  /* 0x000000ffc800720c */ /* 0x000fe60003f05270 */
[----:B------:R1:W-:Y:S01]  /*d150*/  STS.128 [R22+0x10], R4 ;  /* 0x0000100416007388 */ /* 0x0003e20000000c00 */
[----:B------:R-:W-:Y:S01]  /*d160*/  @!PT LDS RZ, [RZ] ;  /* 0x00000000fffff984 */ /* 0x000fe20000000800 */
[----:B------:R-:W-:Y:S01]  /*d170*/  @!PT LDS RZ, [RZ] ;  /* 0x00000000fffff984 */ /* 0x000fe20000000800 */
[----:B------:R-:W-:Y:S01]  /*d180*/  @!PT LDS RZ, [RZ] ;  /* 0x00000000fffff984 */ /* 0x000fe20000000800 */
[----:B------:R-:W-:Y:S01]  /*d190*/  @!PT LDS RZ, [RZ] ;  /* 0x00000000fffff984 */ /* 0x000fe20000000800 */
[----:B------:R2:W-:Y:S07]  /*d1a0*/  MEMBAR.ALL.CTA ;  /* 0x0000000000007992 */ /* 0x0005ee0000008000 */
[----:B--2---:R-:W2:Y:S02]  /*d1b0*/  FENCE.VIEW.ASYNC.S ;  /* 0x00000000000073c6 */ /* 0x004ea40000000000 */
[----:B--2---:R-:W-:Y:S06]  /*d1c0*/  BAR.SYNC.DEFER_BLOCKING 0x1, 0x80 ;  /* 0x0042000000007b1d */ /* 0x004fec0000010000 */
[----:B------:R-:W-:Y:S05]  /*d1d0*/  @P0 BRA `(.L_x_300) ;  /* 0x0000000000340947 */ /* 0x000fea0003800000 */
[----:B------:R-:W-:Y:S01]  /*d1e0*/  UIADD3 UR10, UP0, UPT, UR46, 0x680, URZ ;  /* 0x000006802e0a7890 */ /* 0x000fe2000ff1e0ff */
[----:B------:R-:W-:Y:S01]  /*d1f0*/  R2UR UR6, R181 ;  /* 0x00000000b50672ca */ /* 0x000fe200000e0000 */
[----:B------:R-:W-:Y:S01]  /*d200*/  UIADD3 UR4, UPT, UPT, UR41, 0x4200, UR8 ;  /* 0x0000420029047890 */ /* 0x000fe2000fffe008 */
[----:B------:R-:W-:Y:S01]  /*d210*/  PLOP3.LUT P0, PT, PT, PT, PT, 0x80, 0x8 ;  /* 0x000000000008781c */ /* 0x000fe20003f0f070 */
[----:B------:R-:W-:Y:S01]  /*d220*/  UIADD3.X UR11, UPT, UPT, URZ, UR47, URZ, UP0, !UPT ;  /* 0x0000002fff0b7290 */ /* 0x000fe200087fe4ff */
[----:B------:R-:W-:Y:S11]  /*d230*/  IMAD.IADD R71, R182, 0x1, R71 ;  /* 0x00000001b6477824 */ /* 0x000ff600078e0247 */
.L_x_301:
[----:B------:R-:W-:Y:S02]  /*d240*/  PLOP3.LUT P1, PT, P1, P0, PT, 0xf2, 0x2f ;  /* 0x00000000002f781c */ /* 0x000fe40000f21e72 */
[----:B------:R-:W-:Y:S01]  /*d250*/  @P0 R2UR P1, UR5, R71 ;  /* 0x00000000470502ca */ /* 0x000fe20000020000 */
[----:B------:R-:W-:Y:S07]  /*d260*/  UMOV UR7, UR36 ;  /* 0x0000002400077c82 */ /* 0x000fee0008000000 */
[----:B------:R-:W-:Y:S05]  /*d270*/  @P0 PLOP3.LUT P0, PT, P1, PT, PT, 0x80, 0x8 ;  /* 0x000000000008081c */ /* 0x000fea0000f0f070 */
[----:B------:R2:W-:Y:S08]  /*d280*/  UTMASTG.3D [UR4], [UR10] ;  /* 0x000000040a0073b5 */ /* 0x0005f00008010000 */
[----:B--2---:R-:W-:Y:S05]  /*d290*/  @P0 BRA.U.ANY `(.L_x_301) ;  /* 0xfffffffd00e80947 */ /* 0x004fea000393ffff */
[----:B------:R0:W-:Y:S02]  /*d2a0*/  UTMACMDFLUSH ;  /* 0x00000000000079b7 */ /* 0x0001e40000000000 */
.L_x_300:
[----:B------:R-:W-:Y:S05]  /*d2b0*/  BSYNC.RECONVERGENT B0 ;  /* 0x0000000000007941 */ /* 0x000fea0003800200 */
.L_x_299:
[----:B------:R-:W-:Y:S01]  /*d2c0*/  UIADD3 UR42, UPT, UPT, UR42, 0x1, URZ ;  /* 0x000000012a2a7890 */ /* 0x000fe2000fffe0ff */
[----:B------:R-:W-:Y:S01]  /*d2d0*/  ISETP.NE.AND P0, PT, R200, RZ, PT ;  /* 0x000000ffc800720c */ /* 0x000fe20003f05270 */
[----:B------:R-:W-:Y:S02]  /*d2e0*/  BSSY.RECONVERGENT B0, `(.L_x_302) ;  /* 0x0000005000007945 */ /* 0x000fe40003800200 */
[----:B------:R-:W-:Y:S04]  /*d2f0*/  UISETP.NE.AND UP0, UPT, UR42, 0x2, UPT ;  /* 0x000000022a00788c */ /* 0x000fe8000bf05270 */
[----:B------:R-:W-:Y:S06]  /*d300*/  USEL UR42, UR42, URZ, UP0 ;  /* 0x000000ff2a2a7287 */ /* 0x000fec0008000000 */
[----:B------:R-:W-:Y:S05]  /*d310*/  @P0 BRA `(.L_x_303) ;  /* 0x0000000000040947 */ /* 0x000fea0003800000 */
[----:B------:R-:W-:Y:S04]  /*d320*/  DEPBAR.LE SB0, 0x1 ;  /* 0x000080400000791a */ /* 0x000fe80000000000 */
.L_x_303:
[----:B------:R-:W-:Y:S05]  /*d330*/  BSYNC.RECONVERGENT B0 ;  /* 0x0000000000007941 */ /* 0x000fea0003800200 */
.L_x_302:
[----:B------:R-:W-:Y:S01]  /*d340*/  BAR.SYNC.DEFER_BLOCKING 0x1, 0x80 ;  /* 0x0042000000007b1d */ /* 0x000fe20000010000 */
[----:B------:R-:W-:Y:S01]  /*d350*/  ISETP.NE.AND P0, PT, R205, RZ, PT ;  /* 0x000000ffcd00720c */ /* 0x000fe20003f05270 */
[----:B------:R-:W-:Y:S01]  /*d360*/  IMAD.MOV.U32 R71, RZ, RZ, 0x40 ;  /* 0x00000040ff477424 */ /* 0x000fe200078e00ff */
[----:B------:R-:W-:Y:S02]  /*d370*/  ISETP.NE.AND P3, PT, R207, RZ, PT ;  /* 0x000000ffcf00720c */ /* 0x000fe40003f65270 */
[----:B------:R-:W-:Y:S02]  /*d380*/  ISETP.NE.AND P2, PT, R204, RZ, PT ;  /* 0x000000ffcc00720c */ /* 0x000fe40003f45270 */
[----:B------:R-:W-:Y:S02]  /*d390*/  PLOP3.LUT P1, PT, P3, P0, PT, 0xf8, 0x8f ;  /* 0x00000000008f781c */ /* 0x000fe40001f21f70 */
[----:B------:R-:W-:Y:S11]  /*d3a0*/  SEL R188, R188, 0x1, P3 ;  /* 0x00000001bcbc7807 */ /* 0x000ff60001800000 */
[----:B------:R-:W-:Y:S02]  /*d3b0*/  @!P1 LEA R3, R193, UR41, 0x3 ;  /* 0x00000029c1039c11 */ /* 0x000fe4000f8e18ff */
[----:B------:R-:W-:Y:S04]  /*d3c0*/  @!P1 SHF.L.U32 R0, R192, 0x1f, RZ ;  /* 0x0000001fc0009819 */ /* 0x000fe800000006ff */
[----:B------:R-:W2:Y:S02]  /*d3d0*/  @!P1 SYNCS.PHASECHK.TRANS64.TRYWAIT P0, [R3+URZ+0xc0], R0 ;  /* 0x0000c000030095a7 */ /* 0x000ea400080011ff */
[----:B--2---:R-:W-:Y:S02]  /*d3e0*/  @!P1 SEL R188, RZ, 0x1, !P0 ;  /* 0x00000001ffbc9807 */ /* 0x004fe40004000000 */
[----:B------:R-:W-:Y:S02]  /*d3f0*/  PLOP3.LUT P1, PT, PT, PT, PT, 0x80, 0x8 ;  /* 0x000000000008781c */ /* 0x000fe40003f2f070 */
[----:B------:R-:W-:Y:S02]  /*d400*/  PLOP3.LUT P0, PT, PT, PT, PT, 0x8, 0x80 ;  /* 0x000000000080781c */ /* 0x000fe40003f0e170 */
[----:B------:R-:W-:Y:S01]  /*d410*/  P2R R205, PR, RZ, 0x2 ;  /* 0x00000002ffcd7803 */ /* 0x000fe20000000000 */
[----:B------:R-:W-:Y:S10]  /*d420*/  @P2 BRA `(.L_x_304) ;  /* 0xffffff84006c2947 */ /* 0x000ff4000383ffff */
[----:B------:R-:W-:Y:S01]  /*d430*/  ISETP.NE.AND P2, PT, R203, RZ, PT ;  /* 0x000000ffcb00720c */ /* 0x000fe20003f45270 */
[----:B------:R-:W-:Y:S01]  /*d440*/  IMAD.MOV.U32 R193, RZ, RZ, R186 ;  /* 0x000000ffffc17224 */ /* 0x000fe200078e00ba */
[----:B------:R-:W-:Y:S01]  /*d450*/  ISETP.NE.AND P0, PT, R183, 0x2, PT ;  /* 0x00000002b700780c */ /* 0x000fe20003f05270 */
[----:B------:R-:W-:Y:S02]  /*d460*/  IMAD.MOV.U32 R192, RZ, RZ, R187 ;  /* 0x000000ffffc07224 */ /* 0x000fe400078e00bb */
[----:B-1----:R-:W-:Y:S01]  /*d470*/  IMAD.IADD R18, R190, 0x1, R179 ;  /* 0x00000001be127824 */ /* 0x002fe200078e02b3 */
[----:B------:R-:W-:Y:S01]  /*d480*/  SEL R3, RZ, 0x1, P0 ;  /* 0x00000001ff037807 */ /* 0x000fe20000000000 */
[----:B------:R-:W-:Y:S01]  /*d490*/  IMAD.IADD R19, R189, 0x1, R178 ;  /* 0x00000001bd137824 */ /* 0x000fe200078e02b2 */
[----:B------:R-:W-:Y:S02]  /*d4a0*/  SEL R183, R183, RZ, P0 ;  /* 0x000000ffb7b77207 */ /* 0x000fe40000000000 */
[----:B------:R-:W-:-:S03]  /*d4b0*/  LOP3.LUT R194, R194, R3, RZ, 0x3c, !PT ;  /* 0x00000003c2c27212 */ /* 0x000fc600078e3cff */
[----:B------:R-:W-:Y:S01]  /*d4c0*/  @P2 R2UR UR36, R191 ;  /* 0x00000000bf2422ca */ /* 0x000fe200000e0000 */
[----:B------:R-:W-:-:S14]  /*d4d0*/  @P2 BRA `(.L_x_305) ;  /* 0xffffff7400ec2947 */ /* 0x000fdc000383ffff */
[----:B------:R-:W-:Y:S05]  /*d4e0*/  EXIT ;  /* 0x000000000000794d */ /* 0x000fea0003800000 */
.L_x_20:
[----:B----4-:R4:W1:Y:S02]  /*d4f0*/  SYNCS.PHASECHK.TRANS64.TRYWAIT P0, [R3+URZ+0x160], R2 ;  /* 0x00016002030075a7 */ /* 0x01086400080011ff */
[----:B-1----:R-:W-:Y:S05]  /*d500*/  @!P0 NANOSLEEP.SYNCS 0x989680 ;  /* 0x009896800000895d */ /* 0x002fea0003900000 */
[----:B------:R-:W1:Y:S02]  /*d510*/  @!P0 SYNCS.PHASECHK.TRANS64 P0, [R3+URZ+0x160], R2 ;  /* 0x00016002030085a7 */ /* 0x000e6400080010ff */
[----:B-1----:R-:W-:Y:S05]  /*d520*/  @!P0 BRA `(.L_x_20) ;  /* 0xfffffffc00f08947 */ /* 0x002fea000383ffff */
[----:B------:R-:W-:Y:S05]  /*d530*/  BRA `(.L_x_306) ;  /* 0xffffff4000507947 */ /* 0x000fea000383ffff */
.L_x_23:
[----:B-1----:R-:W-:-:S07]  /*d540*/  MOV R2, UR33 ;  /* 0x0000002100027c02 */ /* 0x002fce0008000f00 */
.L_x_307:
[----:B-1----:R1:W4:Y:S02]  /*d550*/  SYNCS.PHASECHK.TRANS64.TRYWAIT P0, [R2+URZ+0x60], R5 ;  /* 0x00006005020075a7 */ /* 0x00232400080011ff */
[----:B----4-:R-:W-:Y:S05]  /*d560*/  @!P0 NANOSLEEP.SYNCS 0x989680 ;  /* 0x009896800000895d */ /* 0x010fea0003900000 */
[----:B------:R-:W4:Y:S02]  /*d570*/  @!P0 SYNCS.PHASECHK.TRANS64 P0, [R2+URZ+0x60], R5 ;  /* 0x00006005020085a7 */ /* 0x000f2400080010ff */
[----:B----4-:R-:W-:Y:S05]  /*d580*/  @!P0 BRA `(.L_x_307) ;  /* 0xfffffffc00f08947 */ /* 0x010fea000383ffff */
[----:B------:R-:W-:Y:S05]  /*d590*/  BRA `(.L_x_22) ;  /* 0xffffff4000a07947 */ /* 0x000fea000383ffff */
.L_x_29:
[----:B-1----:R-:W-:-:S07]  /*d5a0*/  MOV R2, UR17 ;  /* 0x0000001100027c02 */ /* 0x002fce0008000f00 */
.L_x_308:
[----:B-1----:R1:W4:Y:S02]  /*d5b0*/  SYNCS.PHASECHK.TRANS64.TRYWAIT P0, [R2+URZ+0x60], R5 ;  /* 0x00006005020075a7 */ /* 0x00232400080011ff */
[----:B----4-:R-:W-:Y:S05]  /*d5c0*/  @!P0 NANOSLEEP.SYNCS 0x989680 ;  /* 0x009896800000895d */ /* 0x010fea0003900000 */
[----:B------:R-:W4:Y:S02]  /*d5d0*/  @!P0 SYNCS.PHASECHK.TRANS64 P0, [R2+URZ+0x60], R5 ;  /* 0x00006005020085a7 */ /* 0x000f2400080010ff */
[----:B----4-:R-:W-:Y:S05]  /*d5e0*/  @!P0 BRA `(.L_x_308) ;  /* 0xfffffffc00f08947 */ /* 0x010fea000383ffff */
[----:B------:R-:W-:Y:S05]  /*d5f0*/  BRA `(.L_x_28) ;  /* 0xffffff4400487947 */ /* 0x000fea000383ffff */
.L_x_33:
[----:B-1----:R1:W4:Y:S02]  /*d600*/  SYNCS.PHASECHK.TRANS64.TRYWAIT P0, [R2+URZ+0xf0], R3 ;  /* 0x0000f003020075a7 */ /* 0x00232400080011ff */
[----:B----4-:R-:W-:Y:S05]  /*d610*/  @!P0 NANOSLEEP.SYNCS 0x989680 ;  /* 0x009896800000895d */ /* 0x010fea0003900000 */
[----:B------:R-:W4:Y:S02]  /*d620*/  @!P0 SYNCS.PHASECHK.TRANS64 P0, [R2+URZ+0xf0], R3 ;  /* 0x0000f003020085a7 */ /* 0x000f2400080010ff */
[----:B----4-:R-:W-:Y:S05]  /*d630*/  @!P0 BRA `(.L_x_33) ;  /* 0xfffffffc00f08947 */ /* 0x010fea000383ffff */
[----:B------:R-:W-:Y:S05]  /*d640*/  BRA `(.L_x_309) ;  /* 0xffffff4400d47947 */ /* 0x000fea000383ffff */
.L_x_37:
[----:B--2---:R-:W-:-:S07]  /*d650*/  MOV R0, UR5 ;  /* 0x0000000500007c02 */ /* 0x004fce0008000f00 */
.L_x_310:
[----:B-1----:R1:W2:Y:S02]  /*d660*/  SYNCS.PHASECHK.TRANS64.TRYWAIT P0, [R0+URZ], R3 ;  /* 0x00000003000075a7 */ /* 0x0022a400080011ff */
[----:B--2---:R-:W-:Y:S05]  /*d670*/  @!P0 NANOSLEEP.SYNCS 0x989680 ;  /* 0x009896800000895d */ /* 0x004fea0003900000 */
[----:B------:R-:W2:Y:S02]  /*d680*/  @!P0 SYNCS.PHASECHK.TRANS64 P0, [R0+URZ], R3 ;  /* 0x00000003000085a7 */ /* 0x000ea400080010ff */
[----:B--2---:R-:W-:Y:S05]  /*d690*/  @!P0 BRA `(.L_x_310) ;  /* 0xfffffffc00f08947 */ /* 0x004fea000383ffff */
[----:B------:R-:W-:Y:S05]  /*d6a0*/  BRA `(.L_x_311) ;  /* 0xffffff4c00447947 */ /* 0x000fea000383ffff */
.L_x_38:
[----:B--2---:R-:W-:-:S07]  /*d6b0*/  MOV R0, UR5 ;  /* 0x0000000500007c02 */ /* 0x004fce0008000f00 */
.L_x_312:
[----:B-1----:R1:W2:Y:S02]  /*d6c0*/  SYNCS.PHASECHK.TRANS64.TRYWAIT P0, [R0+URZ], R3 ;  /* 0x00000003000075a7 */ /* 0x0022a400080011ff */
[----:B--2---:R-:W-:Y:S05]  /*d6d0*/  @!P0 NANOSLEEP.SYNCS 0x989680 ;  /* 0x009896800000895d */ /* 0x004fea0003900000 */
[----:B------:R-:W2:Y:S02]  /*d6e0*/  @!P0 SYNCS.PHASECHK.TRANS64 P0, [R0+URZ], R3 ;  /* 0x00000003000085a7 */ /* 0x000ea400080010ff */
[----:B--2---:R-:W-:Y:S05]  /*d6f0*/  @!P0 BRA `(.L_x_312) ;  /* 0xfffffffc00f08947 */ /* 0x004fea000383ffff */
[----:B------:R-:W-:Y:S05]  /*d700*/  BRA `(.L_x_313) ;  /* 0xffffff4c00507947 */ /* 0x000fea000383ffff */
.L_x_39:
[----:B--2---:R-:W-:-:S07]  /*d710*/  MOV R0, UR5 ;  /* 0x0000000500007c02 */ /* 0x004fce0008000f00 */
.L_x_314:
[----:B-1----:R1:W2:Y:S02]  /*d720*/  SYNCS.PHASECHK.TRANS64.TRYWAIT P0, [R0+URZ], R3 ;  /* 0x00000003000075a7 */ /* 0x0022a400080011ff */
[----:B--2---:R-:W-:Y:S05]  /*d730*/  @!P0 NANOSLEEP.SYNCS 0x989680 ;  /* 0x009896800000895d */ /* 0x004fea0003900000 */
[----:B------:R-:W2:Y:S02]  /*d740*/  @!P0 SYNCS.PHASECHK.TRANS64 P0, [R0+URZ], R3 ;  /* 0x00000003000085a7 */ /* 0x000ea400080010ff */
[----:B--2---:R-:W-:Y:S05]  /*d750*/  @!P0 BRA `(.L_x_314) ;  /* 0xfffffffc00f08947 */ /* 0x004fea000383ffff */
[----:B------:R-:W-:Y:S05]  /*d760*/  BRA `(.L_x_315) ;  /* 0xffffff4c005c7947 */ /* 0x000fea000383ffff */
.L_x_40:
[----:B--2---:R-:W-:-:S07]  /*d770*/  MOV R0, UR5 ;  /* 0x0000000500007c02 */ /* 0x004fce0008000f00 */
.L_x_316:
[----:B-1----:R1:W2:Y:S02]  /*d780*/  SYNCS.PHASECHK.TRANS64.TRYWAIT P0, [R0+URZ], R3 ;  /* 0x00000003000075a7 */ /* 0x0022a400080011ff */
[----:B--2---:R-:W-:Y:S05]  /*d790*/  @!P0 NANOSLEEP.SYNCS 0x989680 ;  /* 0x009896800000895d */ /* 0x004fea0003900000 */
[----:B------:R-:W2:Y:S02]  /*d7a0*/  @!P0 SYNCS.PHASECHK.TRANS64 P0, [R0+URZ], R3 ;  /* 0x00000003000085a7 */ /* 0x000ea400080010ff */
[----:B--2---:R-:W-:Y:S05]  /*d7b0*/  @!P0 BRA `(.L_x_316) ;  /* 0xfffffffc00f08947 */ /* 0x004fea000383ffff */
[----:B------:R-:W-:Y:S05]  /*d7c0*/  BRA `(.L_x_317) ;  /* 0xffffff4c00687947 */ /* 0x000fea000383ffff */
.L_x_41:
[----:B--2---:R-:W-:-:S07]  /*d7d0*/  MOV R0, UR5 ;  /* 0x0000000500007c02 */ /* 0x004fce0008000f00 */
.L_x_318:
[----:B-1----:R1:W2:Y:S02]  /*d7e0*/  SYNCS.PHASECHK.TRANS64.TRYWAIT P0, [R0+URZ], R3 ;  /* 0x00000003000075a7 */ /* 0x0022a400080011ff */
[----:B--2---:R-:W-:Y:S05]  /*d7f0*/  @!P0 NANOSLEEP.SYNCS 0x989680 ;  /* 0x009896800000895d */ /* 0x004fea0003900000 */
[----:B------:R-:W2:Y:S02]  /*d800*/  @!P0 SYNCS.PHASECHK.TRANS64 P0, [R0+URZ], R3 ;  /* 0x00000003000085a7 */ /* 0x000ea400080010ff */
[----:B--2---:R-:W-:Y:S05]  /*d810*/  @!P0 BRA `(.L_x_318) ;  /* 0xfffffffc00f08947 */ /* 0x004fea000383ffff */
[----:B------:R-:W-:Y:S05]  /*d820*/  BRA `(.L_x_319) ;  /* 0xffffff4c00747947 */ /* 0x000fea000383ffff */
.L_x_42:
[----:B--2---:R-:W-:-:S07]  /*d830*/  MOV R0, UR5 ;  /* 0x0000000500007c02 */ /* 0x004fce0008000f00 */
.L_x_320:
[----:B-1----:R1:W2:Y:S02]  /*d840*/  SYNCS.PHASECHK.TRANS64.TRYWAIT P0, [R0+URZ], R3 ;  /* 0x00000003000075a7 */ /* 0x0022a400080011ff */
[----:B--2---:R-:W-:Y:S05]  /*d850*/  @!P0 NANOSLEEP.SYNCS 0x989680 ;  /* 0x009896800000895d */ /* 0x004fea0003900000 */
[----:B------:R-:W2:Y:S02]  /*d860*/  @!P0 SYNCS.PHASECHK.TRANS64 P0, [R0+URZ], R3 ;  /* 0x00000003000085a7 */ /* 0x000ea400080010ff */
[----:B--2---:R-:W-:Y:S05]  /*d870*/  @!P0 BRA `(.L_x_320) ;  /* 0xfffffffc00f08947 */ /* 0x004fea000383ffff */
[----:B------:R-:W-:Y:S05]  /*d880*/  BRA `(.L_x_321) ;  /* 0xffffff4c00807947 */ /* 0x000fea000383ffff */
.L_x_43:
[----:B--2---:R-:W-:-:S07]  /*d890*/  MOV R0, UR5 ;  /* 0x0000000500007c02 */ /* 0x004fce0008000f00 */
.L_x_322:
[----:B-1----:R1:W2:Y:S02]  /*d8a0*/  SYNCS.PHASECHK.TRANS64.TRYWAIT P0, [R0+URZ], R3 ;  /* 0x00000003000075a7 */ /* 0x0022a400080011ff */
[----:B--2---:R-:W-:Y:S05]  /*d8b0*/  @!P0 NANOSLEEP.SYNCS 0x989680 ;  /* 0x009896800000895d */ /* 0x004fea0003900000 */
[----:B------:R-:W2:Y:S02]  /*d8c0*/  @!P0 SYNCS.PHASECHK.TRANS64 P0, [R0+URZ], R3 ;  /* 0x00000003000085a7 */ /* 0x000ea400080010ff */
[----:B--2---:R-:W-:Y:S05]  /*d8d0*/  @!P0 BRA `(.L_x_322) ;  /* 0xfffffffc00f08947 */ /* 0x004fea000383ffff */
[----:B------:R-:W-:Y:S05]  /*d8e0*/  BRA `(.L_x_323) ;  /* 0xffffff4c008c7947 */ /* 0x000fea000383ffff */
.L_x_44:
[----:B--2---:R-:W-:-:S07]  /*d8f0*/  MOV R0, UR5 ;  /* 0x0000000500007c02 */ /* 0x004fce0008000f00 */
.L_x_324:
[----:B-1----:R1:W2:Y:S02]  /*d900*/  SYNCS.PHASECHK.TRANS64.TRYWAIT P0, [R0+URZ], R3 ;  /* 0x00000003000075a7 */ /* 0x0022a400080011ff */
[----:B--2---:R-:W-:Y:S05]  /*d910*/  @!P0 NANOSLEEP.SYNCS 0x989680 ;  /* 0x009896800000895d */ /* 0x004fea0003900000 */
[----:B------:R-:W2:Y:S02]  /*d920*/  @!P0 SYNCS.PHASECHK.TRANS64 P0, [R0+URZ], R3 ;  /* 0x00000003000085a7 */ /* 0x000ea400080010ff */
[----:B--2---:R-:W-:Y:S05]  /*d930*/  @!P0 BRA `(.L_x_324) ;  /* 0xfffffffc00f08947 */ /* 0x004fea000383ffff */
[----:B------:R-:W-:Y:S05]  /*d940*/  BRA `(.L_x_325) ;  /* 0xffffff4c00987947 */ /* 0x000fea000383ffff */
.L_x_45:
[----:B--2---:R-:W-:-:S07]  /*d950*/  MOV R0, UR5 ;  /* 0x0000000500007c02 */ /* 0x004fce0008000f00 */
.L_x_326:
[----:B-1----:R1:W2:Y:S02]  /*d960*/  SYNCS.PHASECHK.TRANS64.TRYWAIT P0, [R0+URZ], R3 ;  /* 0x00000003000075a7 */ /* 0x0022a400080011ff */
[----:B--2---:R-:W-:Y:S05]  /*d970*/  @!P0 NANOSLEEP.SYNCS 0x989680 ;  /* 0x009896800000895d */ /* 0x004fea0003900000 */
[----:B------:R-:W2:Y:S02]  /*d980*/  @!P0 SYNCS.PHASECHK.TRANS64 P0, [R0+URZ], R3 ;  /* 0x00000003000085a7 */ /* 0x000ea400080010ff */
[----:B--2---:R-:W-:Y:S05]  /*d990*/  @!P0 BRA `(.L_x_326) ;  /* 0xfffffffc00f08947 */ /* 0x004fea000383ffff */
[----:B------:R-:W-:Y:S05]  /*d9a0*/  BRA `(.L_x_327) ;  /* 0xffffff4c00a47947 */ /* 0x000fea000383ffff */
.L_x_46:
[----:B--2---:R-:W-:-:S07]  /*d9b0*/  MOV R0, UR5 ;  /* 0x0000000500007c02 */ /* 0x004fce0008000f00 */
.L_x_328:
[----:B-1----:R1:W2:Y:S02]  /*d9c0*/  SYNCS.PHASECHK.TRANS64.TRYWAIT P0, [R0+URZ], R3 ;  /* 0x00000003000075a7 */ /* 0x0022a400080011ff */
[----:B--2---:R-:W-:Y:S05]  /*d9d0*/  @!P0 NANOSLEEP.SYNCS 0x989680 ;  /* 0x009896800000895d */ /* 0x004fea0003900000 */
[----:B------:R-:W2:Y:S02]  /*d9e0*/  @!P0 SYNCS.PHASECHK.TRANS64 P0, [R0+URZ], R3 ;  /* 0x00000003000085a7 */ /* 0x000ea400080010ff */
[----:B--2---:R-:W-:Y:S05]  /*d9f0*/  @!P0 BRA `(.L_x_328) ;  /* 0xfffffffc00f08947 */ /* 0x004fea000383ffff */
[----:B------:R-:W-:Y:S05]  /*da00*/  BRA `(.L_x_329) ;  /* 0xffffff4c00b07947 */ /* 0x000fea000383ffff */
.L_x_47:
[----:B--2---:R-:W-:-:S07]  /*da10*/  MOV R0, UR5 ;  /* 0x0000000500007c02 */ /* 0x004fce0008000f00 */
.L_x_330:
[----:B-1----:R1:W2:Y:S02]  /*da20*/  SYNCS.PHASECHK.TRANS64.TRYWAIT P0, [R0+URZ], R3 ;  /* 0x00000003000075a7 */ /* 0x0022a400080011ff */
[----:B--2---:R-:W-:Y:S05]  /*da30*/  @!P0 NANOSLEEP.SYNCS 0x989680 ;  /* 0x009896800000895d */ /* 0x004fea0003900000 */
[----:B------:R-:W2:Y:S02]  /*da40*/  @!P0 SYNCS.PHASECHK.TRANS64 P0, [R0+URZ], R3 ;  /* 0x00000003000085a7 */ /* 0x000ea400080010ff */
[----:B--2---:R-:W-:Y:S05]  /*da50*/  @!P0 BRA `(.L_x_330) ;  /* 0xfffffffc00f08947 */ /* 0x004fea000383ffff */
[----:B------:R-:W-:Y:S05]  /*da60*/  BRA `(.L_x_331) ;  /* 0xffffff4c00bc7947 */ /* 0x000fea000383ffff */
.L_x_50:
[----:B-1----:R1:W2:Y:S02]  /*da70*/  SYNCS.PHASECHK.TRANS64.TRYWAIT P0, [R0+URZ+0x150], R5 ;  /* 0x00015005000075a7 */ /* 0x0022a400080011ff */
[----:B--2---:R-:W-:Y:S05]  /*da80*/  @!P0 NANOSLEEP.SYNCS 0x989680 ;  /* 0x009896800000895d */ /* 0x004fea0003900000 */
[----:B------:R-:W2:Y:S02]  /*da90*/  @!P0 SYNCS.PHASECHK.TRANS64 P0, [R0+URZ+0x150], R5 ;  /* 0x00015005000085a7 */ /* 0x000ea400080010ff */
[----:B--2---:R-:W-:Y:S05]  /*daa0*/  @!P0 BRA `(.L_x_50) ;  /* 0xfffffffc00f08947 */ /* 0x004fea000383ffff */
[----:B------:R-:W-:Y:S05]  /*dab0*/  BRA `(.L_x_332) ;  /* 0xffffff5000187947 */ /* 0x000fea000383ffff */
.L_x_51:
[----:B------:R-:W-:-:S07]  /*dac0*/  MOV R0, UR5 ;  /* 0x0000000500007c02 */ /* 0x000fce0008000f00 */
.L_x_333:
[----:B-1----:R1:W2:Y:S02]  /*dad0*/  SYNCS.PHASECHK.TRANS64.TRYWAIT P0, [R0+URZ+0x100], R5 ;  /* 0x00010005000075a7 */ /* 0x0022a400080011ff */
[----:B--2---:R-:W-:Y:S05]  /*dae0*/  @!P0 NANOSLEEP.SYNCS 0x989680 ;  /* 0x009896800000895d */ /* 0x004fea0003900000 */
[----:B------:R-:W2:Y:S02]  /*daf0*/  @!P0 SYNCS.PHASECHK.TRANS64 P0, [R0+URZ+0x100], R5 ;  /* 0x00010005000085a7 */ /* 0x000ea400080010ff */
[----:B--2---:R-:W-:Y:S05]  /*db00*/  @!P0 BRA `(.L_x_333) ;  /* 0xfffffffc00f08947 */ /* 0x004fea000383ffff */
[----:B------:R-:W-:Y:S05]  /*db10*/  BRA `(.L_x_334) ;  /* 0xffffff5000287947 */ /* 0x000fea000383ffff */
.L_x_52:
[----:B-1----:R1:W2:Y:S02]  /*db20*/  SYNCS.PHASECHK.TRANS64.TRYWAIT P1, [R0+URZ+0xf0], R5 ;  /* 0x0000f005000075a7 */ /* 0x0022a400080211ff */
[----:B--2---:R-:W-:Y:S05]  /*db30*/  @!P1 NANOSLEEP.SYNCS 0x989680 ;  /* 0x009896800000995d */ /* 0x004fea0003900000 */
[----:B------:R-:W2:Y:S02]  /*db40*/  @!P1 SYNCS.PHASECHK.TRANS64 P1, [R0+URZ+0xf0], R5 ;  /* 0x0000f005000095a7 */ /* 0x000ea400080210ff */
[----:B--2---:R-:W-:Y:S05]  /*db50*/  @!P1 BRA `(.L_x_52) ;  /* 0xfffffffc00f09947 */ /* 0x004fea000383ffff */
[----:B------:R-:W-:Y:S05]  /*db60*/  BRA `(.L_x_335) ;  /* 0xffffff5000587947 */ /* 0x000fea000383ffff */
.L_x_55:
[----:B------:R-:W-:-:S07]  /*db70*/  MOV R0, UR5 ;  /* 0x0000000500007c02 */ /* 0x000fce0008000f00 */
.L_x_336:
[----:B-1----:R1:W2:Y:S02]  /*db80*/  SYNCS.PHASECHK.TRANS64.TRYWAIT P0, [R0+URZ+0x100], R3 ;  /* 0x00010003000075a7 */ /* 0x0022a400080011ff */
[----:B--2---:R-:W-:Y:S05]  /*db90*/  @!P0 NANOSLEEP.SYNCS 0x989680 ;  /* 0x009896800000895d */ /* 0x004fea0003900000 */
[----:B------:R-:W2:Y:S02]  /*dba0*/  @!P0 SYNCS.PHASECHK.TRANS64 P0, [R0+URZ+0x100], R3 ;  /* 0x00010003000085a7 */ /* 0x000ea400080010ff */
[----:B--2---:R-:W-:Y:S05]  /*dbb0*/  @!P0 BRA `(.L_x_336) ;  /* 0xfffffffc00f08947 */ /* 0x004fea000383ffff */
[----:B------:R-:W-:Y:S05]  /*dbc0*/  BRA `(.L_x_54) ;  /* 0xffffff5000ac7947 */ /* 0x000fea000383ffff */
.L_x_62:
[----:B-1----:R1:W2:Y:S02]  /*dbd0*/  SYNCS.PHASECHK.TRANS64.TRYWAIT P1, [R0+URZ+0xf0], R5 ;  /* 0x0000f005000075a7 */ /* 0x0022a400080211ff */
[----:B--2---:R-:W-:Y:S05]  /*dbe0*/  @!P1 NANOSLEEP.SYNCS 0x989680 ;  /* 0x009896800000995d */ /* 0x004fea0003900000 */
[----:B------:R-:W2:Y:S02]  /*dbf0*/  @!P1 SYNCS.PHASECHK.TRANS64 P1, [R0+URZ+0xf0], R5 ;  /* 0x0000f005000095a7 */ /* 0x000ea400080210ff */
[----:B--2---:R-:W-:Y:S05]  /*dc00*/  @!P1 BRA `(.L_x_62) ;  /* 0xfffffffc00f09947 */ /* 0x004fea000383ffff */
[----:B------:R-:W-:Y:S05]  /*dc10*/  BRA `(.L_x_337) ;  /* 0xffffff58000c7947 */ /* 0x000fea000383ffff */
.L_x_63:
[----:B------:R-:W-:-:S07]  /*dc20*/  MOV R3, UR8 ;  /* 0x0000000800037c02 */ /* 0x000fce0008000f00 */
.L_x_338:
[----:B-1----:R1:W2:Y:S02]  /*dc30*/  SYNCS.PHASECHK.TRANS64.TRYWAIT P0, [R3+URZ+0x130], R0 ;  /* 0x00013000030075a7 */ /* 0x0022a400080011ff */
[----:B--2---:R-:W-:Y:S05]  /*dc40*/  @!P0 NANOSLEEP.SYNCS 0x989680 ;  /* 0x009896800000895d */ /* 0x004fea0003900000 */
[----:B------:R-:W2:Y:S02]  /*dc50*/  @!P0 SYNCS.PHASECHK.TRANS64 P0, [R3+URZ+0x130], R0 ;  /* 0x00013000030085a7 */ /* 0x000ea400080010ff */
[----:B--2---:R-:W-:Y:S05]  /*dc60*/  @!P0 BRA `(.L_x_338) ;  /* 0xfffffffc00f08947 */ /* 0x004fea000383ffff */
[----:B------:R-:W-:Y:S05]  /*dc70*/  BRA `(.L_x_339) ;  /* 0xffffff5800447947 */ /* 0x000fea000383ffff */
.L_x_66:
[----:B------:R-:W-:Y:S07]  /*dc80*/  MOV R0, UR7 ;  /* 0x0000000700007c02 */ /* 0x000fee0008000f00 */
.L_x_340:
[----:B-1----:R1:W2:Y:S02]  /*dc90*/  SYNCS.PHASECHK.TRANS64.TRYWAIT P0, [R0+URZ], R3 ;  /* 0x00000003000075a7 */ /* 0x0022a400080011ff */
[----:B--2---:R-:W-:Y:S05]  /*dca0*/  @!P0 NANOSLEEP.SYNCS 0x989680 ;  /* 0x009896800000895d */ /* 0x004fea0003900000 */
[----:B------:R-:W2:Y:S02]  /*dcb0*/  @!P0 SYNCS.PHASECHK.TRANS64 P0, [R0+URZ], R3 ;  /* 0x00000003000085a7 */ /* 0x000ea400080010ff */
[----:B--2---:R-:W-:Y:S05]  /*dcc0*/  @!P0 BRA `(.L_x_340) ;  /* 0xfffffffc00f08947 */ /* 0x004fea000383ffff */
[----:B------:R-:W-:Y:S05]  /*dcd0*/  BRA `(.L_x_65) ;  /* 0xffffff5800607947 */ /* 0x000fea000383ffff */
.L_x_69:
[----:B------:R-:W-:-:S07]  /*dce0*/  MOV R0, UR5 ;  /* 0x0000000500007c02 */ /* 0x000fce0008000f00 */
.L_x_341:
[----:B--2---:R2:W3:Y:S02]  /*dcf0*/  SYNCS.PHASECHK.TRANS64.TRYWAIT P0, [R0+URZ], R3 ;  /* 0x00000003000075a7 */ /* 0x0044e400080011ff */
[----:B---3--:R-:W-:Y:S05]  /*dd00*/  @!P0 NANOSLEEP.SYNCS 0x989680 ;  /* 0x009896800000895d */ /* 0x008fea0003900000 */
[----:B------:R-:W3:Y:S02]  /*dd10*/  @!P0 SYNCS.PHASECHK.TRANS64 P0, [R0+URZ], R3 ;  /* 0x00000003000085a7 */ /* 0x000ee400080010ff */
[----:B---3--:R-:W-:Y:S05]  /*dd20*/  @!P0 BRA `(.L_x_341) ;  /* 0xfffffffc00f08947 */ /* 0x008fea000383ffff */
[----:B------:R-:W-:Y:S05]  /*dd30*/  BRA `(.L_x_342) ;  /* 0xffffff5c00147947 */ /* 0x000fea000383ffff */
.L_x_70:
[----:B------:R-:W-:-:S07]  /*dd40*/  MOV R0, UR5 ;  /* 0x0000000500007c02 */ /* 0x000fce0008000f00 */
.L_x_343:
[----:B-1----:R1:W2:Y:S02]  /*dd50*/  SYNCS.PHASECHK.TRANS64.TRYWAIT P0, [R0+URZ], R3 ;  /* 0x00000003000075a7 */ /* 0x0022a400080011ff */
[----:B--2---:R-:W-:Y:S05]  /*dd60*/  @!P0 NANOSLEEP.SYNCS 0x989680 ;  /* 0x009896800000895d */ /* 0x004fea0003900000 */
[----:B------:R-:W2:Y:S02]  /*dd70*/  @!P0 SYNCS.PHASECHK.TRANS64 P0, [R0+URZ], R3 ;  /* 0x00000003000085a7 */ /* 0x000ea400080010ff */
[----:B--2---:R-:W-:Y:S05]  /*dd80*/  @!P0 BRA `(.L_x_343) ;  /* 0xfffffffc00f08947 */ /* 0x004fea000383ffff */
[----:B------:R-:W-:Y:S05]  /*dd90*/  BRA `(.L_x_344) ;  /* 0xffffff5c00207947 */ /* 0x000fea000383ffff */
.L_x_71:
[----:B------:R-:W-:-:S07]  /*dda0*/  MOV R0, UR5 ;  /* 0x0000000500007c02 */ /* 0x000fce0008000f00 */
.L_x_345:
[----:B-1----:R1:W2:Y:S02]  /*ddb0*/  SYNCS.PHASECHK.TRANS64.TRYWAIT P0, [R0+URZ], R3 ;  /* 0x00000003000075a7 */ /* 0x0022a400080011ff */
[----:B--2---:R-:W-:Y:S05]  /*ddc0*/  @!P0 NANOSLEEP.SYNCS 0x989680 ;  /* 0x009896800000895d */ /* 0x004fea0003900000 */
[----:B------:R-:W2:Y:S02]  /*ddd0*/  @!P0 SYNCS.PHASECHK.TRANS64 P0, [R0+URZ], R3 ;  /* 0x00000003000085a7 */ /* 0x000ea400080010ff */
[----:B--2---:R-:W-:Y:S05]  /*dde0*/  @!P0 BRA `(.L_x_345) ;  /* 0xfffffffc00f08947 */ /* 0x004fea000383ffff */
[----:B------:R-:W-:Y:S05]  /*ddf0*/  BRA `(.L_x_346) ;  /* 0xffffff5c002c7947 */ /* 0x000fea000383ffff */
.L_x_72:
[----:B------:R-:W-:-:S07]  /*de00*/  MOV R0, UR7 ;  /* 0x0000000700007c02 */ /* 0x000fce0008000f00 */
.L_x_347:
[----:B-1----:R1:W2:Y:S02]  /*de10*/  SYNCS.PHASECHK.TRANS64.TRYWAIT P0, [R0+URZ], R3 ;  /* 0x00000003000075a7 */ /* 0x0022a400080011ff */
[----:B--2---:R-:W-:Y:S05]  /*de20*/  @!P0 NANOSLEEP.SYNCS 0x989680 ;  /* 0x009896800000895d */ /* 0x004fea0003900000 */
[----:B------:R-:W2:Y:S02]  /*de30*/  @!P0 SYNCS.PHASECHK.TRANS64 P0, [R0+URZ], R3 ;  /* 0x00000003000085a7 */ /* 0x000ea400080010ff */
[----:B--2---:R-:W-:Y:S05]  /*de40*/  @!P0 BRA `(.L_x_347) ;  /* 0xfffffffc00f08947 */ /* 0x004fea000383ffff */
[----:B------:R-:W-:Y:S05]  /*de50*/  BRA `(.L_x_348) ;  /* 0xffffff5c00387947 */ /* 0x000fea000383ffff */
.L_x_77:
[----:B--2---:R2:W3:Y:S02]  /*de60*/  SYNCS.PHASECHK.TRANS64.TRYWAIT P0, [R0+URZ+0xf0], R3 ;  /* 0x0000f003000075a7 */ /* 0x0044e400080011ff */
[----:B---3--:R-:W-:Y:S05]  /*de70*/  @!P0 NANOSLEEP.SYNCS 0x989680 ;  /* 0x009896800000895d */ /* 0x008fea0003900000 */
[----:B------:R-:W3:Y:S02]  /*de80*/  @!P0 SYNCS.PHASECHK.TRANS64 P0, [R0+URZ+0xf0], R3 ;  /* 0x0000f003000085a7 */ /* 0x000ee400080010ff */
[----:B---3--:R-:W-:Y:S05]  /*de90*/  @!P0 BRA `(.L_x_77) ;  /* 0xfffffffc00f08947 */ /* 0x008fea000383ffff */
[----:B------:R-:W-:Y:S05]  /*dea0*/  BRA `(.L_x_349) ;  /* 0xffffff60003c7947 */ /* 0x000fea000383ffff */
.L_x_80:
[----:B------:R-:W-:Y:S07]  /*deb0*/  MOV R0, UR7 ;  /* 0x0000000700007c02 */ /* 0x000fee0008000f00 */
.L_x_350:
[----:B--2---:R2:W3:Y:S02]  /*dec0*/  SYNCS.PHASECHK.TRANS64.TRYWAIT P0, [R0+URZ+0xe8], R3 ;  /* 0x0000e803000075a7 */ /* 0x0044e400080011ff */
[----:B---3--:R-:W-:Y:S05]  /*ded0*/  @!P0 NANOSLEEP.SYNCS 0x989680 ;  /* 0x009896800000895d */ /* 0x008fea0003900000 */
[----:B------:R-:W3:Y:S02]  /*dee0*/  @!P0 SYNCS.PHASECHK.TRANS64 P0, [R0+URZ+0xe8], R3 ;  /* 0x0000e803000085a7 */ /* 0x000ee400080010ff */
[----:B---3--:R-:W-:Y:S05]  /*def0*/  @!P0 BRA `(.L_x_350) ;  /* 0xfffffffc00f08947 */ /* 0x008fea000383ffff */
[----:B------:R-:W-:Y:S05]  /*df00*/  BRA `(.L_x_79) ;  /* 0xffffff64001c7947 */ /* 0x000fea000383ffff */
.L_x_83:
[----:B--2---:R-:W-:Y:S07]  /*df10*/  MOV R3, UR7 ;  /* 0x0000000700037c02 */ /* 0x004fee0008000f00 */
.L_x_351:
[----:B-1----:R1:W2:Y:S02]  /*df20*/  SYNCS.PHASECHK.TRANS64.TRYWAIT P0, [R3+URZ+0xd0], R12 ;  /* 0x0000d00c030075a7 */ /* 0x0022a400080011ff */
[----:B--2---:R-:W-:Y:S05]  /*df30*/  @!P0 NANOSLEEP.SYNCS 0x989680 ;  /* 0x009896800000895d */ /* 0x004fea0003900000 */
[----:B------:R-:W2:Y:S02]  /*df40*/  @!P0 SYNCS.PHASECHK.TRANS64 P0, [R3+URZ+0xd0], R12 ;  /* 0x0000d00c030085a7 */ /* 0x000ea400080010ff */
[----:B--2---:R-:W-:Y:S05]  /*df50*/  @!P0 BRA `(.L_x_351) ;  /* 0xfffffffc00f08947 */ /* 0x004fea000383ffff */
[----:B------:R-:W-:Y:S05]  /*df60*/  BRA `(.L_x_352) ;  /* 0xffffff6400947947 */ /* 0x000fea000383ffff */
.L_x_84:
[----:B------:R-:W-:Y:S07]  /*df70*/  MOV R3, UR7 ;  /* 0x0000000700037c02 */ /* 0x000fee0008000f00 */
.L_x_353:
[----:B-1----:R1:W2:Y:S02]  /*df80*/  SYNCS.PHASECHK.TRANS64.TRYWAIT P0, [R3+URZ+0xd8], R12 ;  /* 0x0000d80c030075a7 */ /* 0x0022a400080011ff */
[----:B--2---:R-:W-:Y:S05]  /*df90*/  @!P0 NANOSLEEP.SYNCS 0x989680 ;  /* 0x009896800000895d */ /* 0x004fea0003900000 */
[----:B------:R-:W2:Y:S02]  /*dfa0*/  @!P0 SYNCS.PHASECHK.TRANS64 P0, [R3+URZ+0xd8], R12 ;  /* 0x0000d80c030085a7 */ /* 0x000ea400080010ff */
[----:B--2---:R-:W-:Y:S05]  /*dfb0*/  @!P0 BRA `(.L_x_353) ;  /* 0xfffffffc00f08947 */ /* 0x004fea000383ffff */
[----:B------:R-:W-:Y:S05]  /*dfc0*/  BRA `(.L_x_354) ;  /* 0xffffff6800147947 */ /* 0x000fea000383ffff */
.L_x_86:
[----:B------:R-:W-:-:S07]  /*dfd0*/  MOV R0, UR7 ;  /* 0x0000000700007c02 */ /* 0x000fce0008000f00 */
.L_x_355:
[----:B-1----:R1:W3:Y:S02]  /*dfe0*/  SYNCS.PHASECHK.TRANS64.TRYWAIT P0, [R0+URZ+0xd0], R3 ;  /* 0x0000d003000075a7 */ /* 0x0022e400080011ff */
[----:B---3--:R-:W-:Y:S05]  /*dff0*/  @!P0 NANOSLEEP.SYNCS 0x989680 ;  /* 0x009896800000895d */ /* 0x008fea0003900000 */
[----:B------:R-:W3:Y:S02]  /*e000*/  @!P0 SYNCS.PHASECHK.TRANS64 P0, [R0+URZ+0xd0], R3 ;  /* 0x0000d003000085a7 */ /* 0x000ee400080010ff */
[----:B---3--:R-:W-:Y:S05]  /*e010*/  @!P0 BRA `(.L_x_355) ;  /* 0xfffffffc00f08947 */ /* 0x008fea000383ffff */
[----:B------:R-:W-:Y:S05]  /*e020*/  BRA `(.L_x_356) ;  /* 0xffffff6800847947 */ /* 0x000fea000383ffff */
.L_x_88:
[----:B-1----:R1:W2:Y:S02]  /*e030*/  SYNCS.PHASECHK.TRANS64.TRYWAIT P0, [R0+URZ+0xf0], R3 ;  /* 0x0000f003000075a7 */ /* 0x0022a400080011ff */
[----:B--2---:R-:W-:Y:S05]  /*e040*/  @!P0 NANOSLEEP.SYNCS 0x989680 ;  /* 0x009896800000895d */ /* 0x004fea0003900000 */
[----:B------:R-:W2:Y:S02]  /*e050*/  @!P0 SYNCS.PHASECHK.TRANS64 P0, [R0+URZ+0xf0], R3 ;  /* 0x0000f003000085a7 */ /* 0x000ea400080010ff */
[----:B--2---:R-:W-:Y:S05]  /*e060*/  @!P0 BRA `(.L_x_88) ;  /* 0xfffffffc00f08947 */ /* 0x004fea000383ffff */
[----:B------:R-:W-:Y:S05]  /*e070*/  BRA `(.L_x_357) ;  /* 0xffffff6c00187947 */ /* 0x000fea000383ffff */
.L_x_102:
[----:B-1----:R1:W2:Y:S02]  /*e080*/  SYNCS.PHASECHK.TRANS64.TRYWAIT P0, [R3+URZ+0xc0], R0 ;  /* 0x0000c000030075a7 */ /* 0x0022a400080011ff */
[----:B--2---:R-:W-:Y:S05]  /*e090*/  @!P0 NANOSLEEP.SYNCS 0x989680 ;  /* 0x009896800000895d */ /* 0x004fea0003900000 */
[----:B------:R-:W2:Y:S02]  /*e0a0*/  @!P0 SYNCS.PHASECHK.TRANS64 P0, [R3+URZ+0xc0], R0 ;  /* 0x0000c000030085a7 */ /* 0x000ea400080010ff */
[----:B--2---:R-:W-:Y:S05]  /*e0b0*/  @!P0 BRA `(.L_x_102) ;  /* 0xfffffffc00f08947 */ /* 0x004fea000383ffff */
[----:B------:R-:W-:Y:S05]  /*e0c0*/  BRA `(.L_x_101) ;  /* 0xffffff7800887947 */ /* 0x000fea000383ffff */
.L_x_105:
[----:B-1----:R1:W2:Y:S02]  /*e0d0*/  SYNCS.PHASECHK.TRANS64.TRYWAIT P0, [R124+URZ+0x110], R3 ;  /* 0x000110037c0075a7 */ /* 0x0022a400080011ff */
[----:B--2---:R-:W-:Y:S05]  /*e0e0*/  @!P0 NANOSLEEP.SYNCS 0x989680 ;  /* 0x009896800000895d */ /* 0x004fea0003900000 */
[----:B------:R-:W2:Y:S02]  /*e0f0*/  @!P0 SYNCS.PHASECHK.TRANS64 P0, [R124+URZ+0x110], R3 ;  /* 0x000110037c0085a7 */ /* 0x000ea400080010ff */
[----:B--2---:R-:W-:Y:S05]  /*e100*/  @!P0 BRA `(.L_x_105) ;  /* 0xfffffffc00f08947 */ /* 0x004fea000383ffff */
[----:B------:R-:W-:Y:S05]  /*e110*/  BRA `(.L_x_104) ;  /* 0xffffff7c00107947 */ /* 0x000fea000383ffff */
        .weak           $__internal_0_$__cuda_sm10x_tcgen05_guardrail_trap_col_being_dealloced_not_returned_by_alloc
        .type           $__internal_0_$__cuda_sm10x_tcgen05_guardrail_trap_col_being_dealloced_not_returned_by_alloc,@function
        .size           $__internal_0_$__cuda_sm10x_tcgen05_guardrail_trap_col_being_dealloced_not_returned_by_alloc,($__internal_1_$__cuda_sm10x_tcgen05_guardrail_trap_phase_invalid_during_alloc - $__internal_0_$__cuda_sm10x_tcgen05_guardrail_trap_col_being_dealloced_not_returned_by_alloc)
$__internal_0_$__cuda_sm10x_tcgen05_guardrail_trap_col_being_dealloced_not_returned_by_alloc:
[----:B------:R-:W-:Y:S05]  /*e120*/  BPT.TRAP 0x1 ;  /* 0x000000040000795c */ /* 0x000fea0000300000 */
[----:B------:R-:W-:-:S04]  /*e130*/  HFMA2 R3, -RZ, RZ, 0, 0 ;  /* 0x00000000ff037431 */ /* 0x000fc800000001ff */
[----:B------:R-:W-:Y:S05]  /*e140*/  RET.REL.NODEC R2 `(_ZN7cutlass13device_kernelINS_4gemm6kernel13GemmUniversalIN4cute5tupleIJiiiiEEENS1_10collective13CollectiveMmaINS1_35MainloopSm100TmaUmmaWarpSpecializedILi12ELi2ELi4ENS5_IJNS4_1CILi1EEESB_SB_EEEEENS5_IJNSA_ILi128EEESE_NSA_ILi64EEEEEENS_12float_e4m3_tENS5_IJlSB_lEEESH_SI_NS4_8TiledMMAINS4_8MMA_AtomIJNS4_10MMA_TraitsINS4_19SM100_MMA_F8F6F4_SSEJSH_SH_fSE_SE_NS4_17integral_constantINS4_4UMMA5MajorELSP_0EEESQ_NSN_INSO_7ScaleInELSR_0EEESS_EEEEEENS4_6LayoutISC_NS5_IJNSA_ILi0EEESW_SW_EEEEENS5_IJNS4_10UnderscoreESZ_SZ_EEEEENS4_13SM90_TMA_LOADENS4_14ComposedLayoutINS4_7SwizzleILi2ELi4ELi3EEENS4_18smem_ptr_flag_bitsILi8EEENSV_INS5_IJNSA_ILi8EEESF_EEENS5_IJSF_SB_EEEEEEEvNS4_8identityES12_S1C_vS1D_EENS_8epilogue10collective18CollectiveEpilogueINS1F_23Sm100TmaWarpSpecializedILi2ELi2ELi64ELb0ELb0EEEJSG_NS5_IJNSV_ISE_SB_EENSV_ISF_SB_EEEEESH_SI_SH_SI_NS1F_6fusion15FusionCallbacksIS1J_NS1N_13LinCombEltActINS1F_6thread7SigmoidESH_fSH_fLNS_15FloatRoundStyleE2EEESG_S1M_JEEENS4_5SM1004TMEM4LOAD26SM100_TMEM_LOAD_32dp32b64xES12_S1C_NS4_39AutoVectorizingCopyWithAssumedAlignmentILi128EEENS4_14SM90_TMA_STOREES1C_S20_S20_EEEvvEEEEvNT_6ParamsE) ;  /* 0xffffff1c02ac7950 */ /* 0x000fea0003c3ffff */
        .weak           $__internal_1_$__cuda_sm10x_tcgen05_guardrail_trap_phase_invalid_during_alloc
        .type           $__internal_1_$__cuda_sm10x_tcgen05_guardrail_trap_phase_invalid_during_alloc,@function
        .size           $__internal_1_$__cuda_sm10x_tcgen05_guardrail_trap_phase_invalid_during_alloc,($__internal_2_$__cuda_sm10x_tcgen05_guardrail_trap_unallocated_columns_being_dealloced - $__internal_1_$__cuda_sm10x_tcgen05_guardrail_trap_phase_invalid_during_alloc)
$__internal_1_$__cuda_sm10x_tcgen05_guardrail_trap_phase_invalid_during_alloc:
[----:B------:R-:W-:Y:S05]  /*e150*/  BPT.TRAP 0x1 ;  /* 0x000000040000795c */ /* 0x000fea0000300000 */
[----:B------:R-:W-:-:S04]  /*e160*/  MOV R3, 0x0 ;  /* 0x0000000000037802 */ /* 0x000fc80000000f00 */
[----:B------:R-:W-:Y:S05]  /*e170*/  RET.REL.NODEC R2 `(_ZN7cutlass13device_kernelINS_4gemm6kernel13GemmUniversalIN4cute5tupleIJiiiiEEENS1_10collective13CollectiveMmaINS1_35MainloopSm100TmaUmmaWarpSpecializedILi12ELi2ELi4ENS5_IJNS4_1CILi1EEESB_SB_EEEEENS5_IJNSA_ILi128EEESE_NSA_ILi64EEEEEENS_12float_e4m3_tENS5_IJlSB_lEEESH_SI_NS4_8TiledMMAINS4_8MMA_AtomIJNS4_10MMA_TraitsINS4_19SM100_MMA_F8F6F4_SSEJSH_SH_fSE_SE_NS4_17integral_constantINS4_4UMMA5MajorELSP_0EEESQ_NSN_INSO_7ScaleInELSR_0EEESS_EEEEEENS4_6LayoutISC_NS5_IJNSA_ILi0EEESW_SW_EEEEENS5_IJNS4_10UnderscoreESZ_SZ_EEEEENS4_13SM90_TMA_LOADENS4_14ComposedLayoutINS4_7SwizzleILi2ELi4ELi3EEENS4_18smem_ptr_flag_bitsILi8EEENSV_INS5_IJNSA_ILi8EEESF_EEENS5_IJSF_SB_EEEEEEEvNS4_8identityES12_S1C_vS1D_EENS_8epilogue10collective18CollectiveEpilogueINS1F_23Sm100TmaWarpSpecializedILi2ELi2ELi64ELb0ELb0EEEJSG_NS5_IJNSV_ISE_SB_EENSV_ISF_SB_EEEEESH_SI_SH_SI_NS1F_6fusion15FusionCallbacksIS1J_NS1N_13LinCombEltActINS1F_6thread7SigmoidESH_fSH_fLNS_15FloatRoundStyleE2EEESG_S1M_JEEENS4_5SM1004TMEM4LOAD26SM100_TMEM_LOAD_32dp32b64xES12_S1C_NS4_39AutoVectorizingCopyWithAssumedAlignmentILi128EEENS4_14SM90_TMA_STOREES1C_S20_S20_EEEvvEEEEvNT_6ParamsE) ;  /* 0xffffff1c02a07950 */ /* 0x000fea0003c3ffff */
        .weak           $__internal_2_$__cuda_sm10x_tcgen05_guardrail_trap_unallocated_columns_being_dealloced
        .type           $__internal_2_$__cuda_sm10x_tcgen05_guardrail_trap_unallocated_columns_being_dealloced,@function
        .size           $__internal_2_$__cuda_sm10x_tcgen05_guardrail_trap_unallocated_columns_being_dealloced,($__internal_3_$__cuda_sm20_rcp_rn_f32_slowpath - $__internal_2_$__cuda_sm10x_tcgen05_guardrail_trap_unallocated_columns_being_dealloced)
$__internal_2_$__cuda_sm10x_tcgen05_guardrail_trap_unallocated_columns_being_dealloced:
[----:B------:R-:W-:Y:S05]  /*e180*/  BPT.TRAP 0x1 ;  /* 0x000000040000795c */ /* 0x000fea0000300000 */
[----:B------:R-:W-:-:S04]  /*e190*/  HFMA2 R3, -RZ, RZ, 0, 0 ;  /* 0x00000000ff037431 */ /* 0x000fc800000001ff */
[----:B------:R-:W-:Y:S05]  /*e1a0*/  RET.REL.NODEC R2 `(_ZN7cutlass13device_kernelINS_4gemm6kernel13GemmUniversalIN4cute5tupleIJiiiiEEENS1_10collective13CollectiveMmaINS1_35MainloopSm100TmaUmmaWarpSpecializedILi12ELi2ELi4ENS5_IJNS4_1CILi1EEESB_SB_EEEEENS5_IJNSA_ILi128EEESE_NSA_ILi64EEEEEENS_12float_e4m3_tENS5_IJlSB_lEEESH_SI_NS4_8TiledMMAINS4_8MMA_AtomIJNS4_10MMA_TraitsINS4_19SM100_MMA_F8F6F4_SSEJSH_SH_fSE_SE_NS4_17integral_constantINS4_4UMMA5MajorELSP_0EEESQ_NSN_INSO_7ScaleInELSR_0EEESS_EEEEEENS4_6LayoutISC_NS5_IJNSA_ILi0EEESW_SW_EEEEENS5_IJNS4_10UnderscoreESZ_SZ_EEEEENS4_13SM90_TMA_LOADENS4_14ComposedLayoutINS4_7SwizzleILi2ELi4ELi3EEENS4_18smem_ptr_flag_bitsILi8EEENSV_INS5_IJNSA_ILi8EEESF_EEENS5_IJSF_SB_EEEEEEEvNS4_8identityES12_S1C_vS1D_EENS_8epilogue10collective18CollectiveEpilogueINS1F_23Sm100TmaWarpSpecializedILi2ELi2ELi64ELb0ELb0EEEJSG_NS5_IJNSV_ISE_SB_EENSV_ISF_SB_EEEEESH_SI_SH_SI_NS1F_6fusion15FusionCallbacksIS1J_NS1N_13LinCombEltActINS1F_6thread7SigmoidESH_fSH_fLNS_15FloatRoundStyleE2EEESG_S1M_JEEENS4_5SM1004TMEM4LOAD26SM100_TMEM_LOAD_32dp32b64xES12_S1C_NS4_39AutoVectorizingCopyWithAssumedAlignmentILi128EEENS4_14SM90_TMA_STOREES1C_S20_S20_EEEvvEEEEvNT_6ParamsE) ;  /* 0xffffff1c02947950 */ /* 0x000fea0003c3ffff */
        .weak           $__internal_3_$__cuda_sm20_rcp_rn_f32_slowpath
        .type           $__internal_3_$__cuda_sm20_rcp_rn_f32_slowpath,@function
        .size           $__internal_3_$__cuda_sm20_rcp_rn_f32_slowpath,(.L_x_363 - $__internal_3_$__cuda_sm20_rcp_rn_f32_slowpath)
$__internal_3_$__cuda_sm20_rcp_rn_f32_slowpath:
[----:B------:R-:W-:Y:S01]  /*e1b0*/  IMAD.SHL.U32 R97, R101, 0x2, RZ ;  /* 0x0000000265617824 */ /* 0x000fe200078e00ff */
[----:B------:R-:W-:Y:S04]  /*e1c0*/  BSSY.RECONVERGENT B0, `(.L_x_358) ;  /* 0x0000030000007945 */ /* 0x000fe80003800200 */
[----:B------:R-:W-:-:S04]  /*e1d0*/  SHF.R.U32.HI R97, RZ, 0x18, R97 ;  /* 0x00000018ff617819 */ /* 0x000fc80000011661 */
[----:B------:R-:W-:-:S13]  /*e1e0*/  ISETP.NE.U32.AND P0, PT, R97, RZ, PT ;  /* 0x000000ff6100720c */ /* 0x000fda0003f05070 */
[----:B------:R-:W-:Y:S05]  /*e1f0*/  @P0 BRA `(.L_x_359) ;  /* 0x0000000000280947 */ /* 0x000fea0003800000 */
[----:B------:R-:W-:-:S04]  /*e200*/  SHF.L.U32 R64, R101, 0x1, RZ ;  /* 0x0000000165407819 */ /* 0x000fc800000006ff */
[----:B------:R-:W-:-:S13]  /*e210*/  ISETP.NE.AND P0, PT, R64, RZ, PT ;  /* 0x000000ff4000720c */ /* 0x000fda0003f05270 */
[----:B------:R-:W-:Y:S01]  /*e220*/  @P0 FFMA R97, R101, 1.84467440737095516160e+19, RZ ;  /* 0x5f80000065610823 */ /* 0x000fe200000000ff */
[----:B------:R-:W-:Y:S08]  /*e230*/  @!P0 MUFU.RCP R99, R101 ;  /* 0x0000006500638308 */ /* 0x000ff00000001000 */
[----:B------:R-:W1:Y:S02]  /*e240*/  @P0 MUFU.RCP R64, R97 ;  /* 0x0000006100400308 */ /* 0x000e640000001000 */
[----:B-1----:R-:W-:-:S04]  /*e250*/  @P0 FFMA R103, R97, R64, -1 ;  /* 0xbf80000061670423 */ /* 0x002fc80000000040 */
[----:B------:R-:W-:-:S04]  /*e260*/  @P0 FADD.FTZ R103, -R103, -RZ ;  /* 0x800000ff67670221 */ /* 0x000fc80000010100 */
[----:B------:R-:W-:-:S04]  /*e270*/  @P0 FFMA R103, R64, R103, R64 ;  /* 0x0000006740670223 */ /* 0x000fc80000000040 */
[----:B------:R-:W-:Y:S01]  /*e280*/  @P0 FFMA R99, R103, 1.84467440737095516160e+19, RZ ;  /* 0x5f80000067630823 */ /* 0x000fe200000000ff */
[----:B------:R-:W-:Y:S05]  /*e290*/  BRA `(.L_x_360) ;  /* 0x0000000000887947 */ /* 0x000fea0003800000 */
.L_x_359:
[----:B------:R-:W-:-:S04]  /*e2a0*/  IADD3 R64, PT, PT, R97, -0xfd, RZ ;  /* 0xffffff0361407810 */ /* 0x000fc80007ffe0ff */
[----:B------:R-:W-:-:S13]  /*e2b0*/  ISETP.GT.U32.AND P0, PT, R64, 0x1, PT ;  /* 0x000000014000780c */ /* 0x000fda0003f04070 */
[----:B------:R-:W-:Y:S05]  /*e2c0*/  @P0 BRA `(.L_x_361) ;  /* 0x0000000000780947 */ /* 0x000fea0003800000 */
[----:B------:R-:W-:Y:S01]  /*e2d0*/  LOP3.LUT R105, R101, 0x7fffff, RZ, 0xc0, !PT ;  /* 0x007fffff65697812 */ /* 0x000fe200078ec0ff */
[----:B------:R-:W-:Y:S02]  /*e2e0*/  IMAD.MOV.U32 R99, RZ, RZ, 0x3 ;  /* 0x00000003ff637424 */ /* 0x000fe400078e00ff */
[----:B------:R-:W-:Y:S01]  /*e2f0*/  VIADD R97, R97, 0xffffff04 ;  /* 0xffffff0461617836 */ /* 0x000fe20000000000 */
[----:B------:R-:W-:Y:S02]  /*e300*/  LOP3.LUT R105, R105, 0x3f800000, RZ, 0xfc, !PT ;  /* 0x3f80000069697812 */ /* 0x000fe400078efcff */
[----:B------:R-:W-:Y:S02]  /*e310*/  SHF.L.U32 R99, R99, R64, RZ ;  /* 0x0000004063637219 */ /* 0x000fe400000006ff */
[----:B------:R-:W1:Y:S02]  /*e320*/  MUFU.RCP R104, R105 ;  /* 0x0000006900687308 */ /* 0x000e640000001000 */
[----:B-1----:R-:W-:-:S04]  /*e330*/  FFMA R103, R105, R104, -1 ;  /* 0xbf80000069677423 */ /* 0x002fc80000000068 */
[----:B------:R-:W-:-:S04]  /*e340*/  FADD.FTZ R103, -R103, -RZ ;  /* 0x800000ff67677221 */ /* 0x000fc80000010100 */
[CCC-:B------:R-:W-:Y:S01]  /*e350*/  FFMA.RM R106, R104.reuse, R103.reuse, R104.reuse ;  /* 0x00000067686a7223 */ /* 0x1c0fe20000004068 */
[----:B------:R-:W-:-:S04]  /*e360*/  FFMA.RP R103, R104, R103, R104 ;  /* 0x0000006768677223 */ /* 0x000fc80000008068 */
[C---:B------:R-:W-:Y:S02]  /*e370*/  LOP3.LUT R104, R106.reuse, 0x7fffff, RZ, 0xc0, !PT ;  /* 0x007fffff6a687812 */ /* 0x040fe400078ec0ff */
[----:B------:R-:W-:Y:S02]  /*e380*/  FSETP.NEU.FTZ.AND P0, PT, R106, R103, PT ;  /* 0x000000676a00720b */ /* 0x000fe40003f1d000 */
[----:B------:R-:W-:Y:S02]  /*e390*/  LOP3.LUT R104, R104, 0x800000, RZ, 0xfc, !PT ;  /* 0x0080000068687812 */ /* 0x000fe400078efcff */
[----:B------:R-:W-:Y:S02]  /*e3a0*/  SEL R103, RZ, 0xffffffff, !P0 ;  /* 0xffffffffff677807 */ /* 0x000fe40004000000 */
[----:B------:R-:W-:-:S03]  /*e3b0*/  LOP3.LUT R99, R99, R104, RZ, 0xc0, !PT ;  /* 0x0000006863637212 */ /* 0x000fc600078ec0ff */
[----:B------:R-:W-:Y:S01]  /*e3c0*/  IMAD.MOV R103, RZ, RZ, -R103 ;  /* 0x000000ffff677224 */ /* 0x000fe200078e0a67 */
[----:B------:R-:W-:-:S04]  /*e3d0*/  SHF.R.U32.HI R99, RZ, R64, R99 ;  /* 0x00000040ff637219 */ /* 0x000fc80000011663 */
[--C-:B------:R-:W-:Y:S02]  /*e3e0*/  LOP3.LUT P1, RZ, R103, R64, R104.reuse, 0xf8, !PT ;  /* 0x0000004067ff7212 */ /* 0x100fe4000782f868 */
[C---:B------:R-:W-:Y:S02]  /*e3f0*/  LOP3.LUT P2, RZ, R99.reuse, 0x1, RZ, 0xc0, !PT ;  /* 0x0000000163ff7812 */ /* 0x040fe4000784c0ff */
[----:B------:R-:W-:Y:S02]  /*e400*/  LOP3.LUT P0, RZ, R99, 0x2, RZ, 0xc0, !PT ;  /* 0x0000000263ff7812 */ /* 0x000fe4000780c0ff */
[----:B------:R-:W-:Y:S02]  /*e410*/  SHF.R.U32.HI R104, RZ, R97, R104 ;  /* 0x00000061ff687219 */ /* 0x000fe40000011668 */
[----:B------:R-:W-:-:S04]  /*e420*/  PLOP3.LUT P0, PT, P2, P1, P0, 0xe0, 0x0 ;  /* 0x000000000000781c */ /* 0x000fc80001703c00 */
[----:B------:R-:W-:-:S05]  /*e430*/  SEL R64, RZ, 0x1, !P0 ;  /* 0x00000001ff407807 */ /* 0x000fca0004000000 */
[----:B------:R-:W-:-:S05]  /*e440*/  IMAD.MOV R64, RZ, RZ, -R64 ;  /* 0x000000ffff407224 */ /* 0x000fca00078e0a40 */
[----:B------:R-:W-:-:S13]  /*e450*/  ISETP.GE.AND P0, PT, R64, RZ, PT ;  /* 0x000000ff4000720c */ /* 0x000fda0003f06270 */
[----:B------:R-:W-:Y:S01]  /*e460*/  @!P0 VIADD R104, R104, 0x1 ;  /* 0x0000000168688836 */ /* 0x000fe20000000000 */
[----:B------:R-:W-:-:S13]  /*e470*/  LOP3.LUT P0, RZ, R101, 0x7fffff, RZ, 0xc0, !PT ;  /* 0x007fffff65ff7812 */ /* 0x000fda000780c0ff */
[----:B------:R-:W-:-:S05]  /*e480*/  @!P0 IMAD.SHL.U32 R104, R104, 0x2, RZ ;  /* 0x0000000268688824 */ /* 0x000fca00078e00ff */
[----:B------:R-:W-:Y:S01]  /*e490*/  LOP3.LUT R99, R104, 0x80000000, R101, 0xf8, !PT ;  /* 0x8000000068637812 */ /* 0x000fe200078ef865 */
[----:B------:R-:W-:Y:S05]  /*e4a0*/  BRA `(.L_x_360) ;  /* 0x0000000000047947 */ /* 0x000fea0003800000 */
.L_x_361:
[----:B------:R1:W2:Y:S02]  /*e4b0*/  MUFU.RCP R99, R101 ;  /* 0x0000006500637308 */ /* 0x0002a40000001000 */
.L_x_360:
[----:B------:R-:W-:Y:S05]  /*e4c0*/  BSYNC.RECONVERGENT B0 ;  /* 0x0000000000007941 */ /* 0x000fea0003800200 */
.L_x_358:
[----:B------:R-:W-:Y:S01]  /*e4d0*/  HFMA2 R103, -RZ, RZ, 0, 0 ;  /* 0x00000000ff677431 */ /* 0x000fe200000001ff */
[----:B--2---:R-:W-:-:S03]  /*e4e0*/  MOV R64, R99 ;  /* 0x0000006300407202 */ /* 0x004fc60000000f00 */
[----:B-1----:R-:W-:Y:S05]  /*e4f0*/  RET.REL.NODEC R102 `(_ZN7cutlass13device_kernelINS_4gemm6kernel13GemmUniversalIN4cute5tupleIJiiiiEEENS1_10collective13CollectiveMmaINS1_35MainloopSm100TmaUmmaWarpSpecializedILi12ELi2ELi4ENS5_IJNS4_1CILi1EEESB_SB_EEEEENS5_IJNSA_ILi128EEESE_NSA_ILi64EEEEEENS_12float_e4m3_tENS5_IJlSB_lEEESH_SI_NS4_8TiledMMAINS4_8MMA_AtomIJNS4_10MMA_TraitsINS4_19SM100_MMA_F8F6F4_SSEJSH_SH_fSE_SE_NS4_17integral_constantINS4_4UMMA5MajorELSP_0EEESQ_NSN_INSO_7ScaleInELSR_0EEESS_EEEEEENS4_6LayoutISC_NS5_IJNSA_ILi0EEESW_SW_EEEEENS5_IJNS4_10UnderscoreESZ_SZ_EEEEENS4_13SM90_TMA_LOADENS4_14ComposedLayoutINS4_7SwizzleILi2ELi4ELi3EEENS4_18smem_ptr_flag_bitsILi8EEENSV_INS5_IJNSA_ILi8EEESF_EEENS5_IJSF_SB_EEEEEEEvNS4_8identityES12_S1C_vS1D_EENS_8epilogue10collective18CollectiveEpilogueINS1F_23Sm100TmaWarpSpecializedILi2ELi2ELi64ELb0ELb0EEEJSG_NS5_IJNSV_ISE_SB_EENSV_ISF_SB_EEEEESH_SI_SH_SI_NS1F_6fusion15FusionCallbacksIS1J_NS1N_13LinCombEltActINS1F_6thread7SigmoidESH_fSH_fLNS_15FloatRoundStyleE2EEESG_S1M_JEEENS4_5SM1004TMEM4LOAD26SM100_TMEM_LOAD_32dp32b64xES12_S1C_NS4_39AutoVectorizingCopyWithAssumedAlignmentILi128EEENS4_14SM90_TMA_STOREES1C_S20_S20_EEEvvEEEEvNT_6ParamsE) ;  /* 0xffffff1866c07950 */ /* 0x002fea0003c3ffff */
.L_x_362:
[----:B------:R-:W-:-:S00]  /*e500*/  BRA `(.L_x_362) ;  /* 0xfffffffc00fc7947 */ /* 0x000fc0000383ffff */
[----:B------:R-:W-:-:S00]  /*e510*/  NOP ;  /* 0x0000000000007918 */ /* 0x000fc00000000000 */
        /* <DEDUP_REMOVED lines=14> */
.L_x_363:


//--------------------- .nv.global.init           --------------------------
	.section	.nv.global.init,"aw",@progbits
.nv.global.init:
	.type		$str$27,@object
	.size		$str$27,($str$28 - $str$27)
$str$27:
        /*0000*/ 	.byte	0x28, 0x61, 0x64, 0x64, 0x72, 0x65, 0x73, 0x73, 0x20, 0x26, 0x20, 0x6d, 0x61, 0x73, 0x6b, 0x29
        /*0010*/ 	.byte	0x20, 0x3d, 0x3d, 0x20, 0x30, 0x00
	.type		$str$28,@object
	.size		$str$28,($str$26 - $str$28)
$str$28:
        /*0016*/ 	.byte	0x2f, 0x74, 0x6d, 0x70, 0x2f, 0x63, 0x75, 0x74, 0x6c, 0x61, 0x73, 0x73, 0x5f, 0x73, 0x77, 0x65
        /*0026*/ 	.byte	0x65, 0x70, 0x5f, 0x73, 0x72, 0x63, 0x2f, 0x69, 0x6e, 0x63, 0x6c, 0x75, 0x64, 0x65, 0x2f, 0x63
        /*0036*/ 	.byte	0x75, 0x74, 0x65, 0x2f, 0x70, 0x6f, 0x69, 0x6e, 0x74, 0x65, 0x72, 0x5f, 0x66, 0x6c, 0x61, 0x67
        /*0046*/ 	.byte	0x67, 0x65, 0x64, 0x2e, 0x68, 0x70, 0x70, 0x00
	.type		$str$26,@object
	.size		$str$26,($str$25 - $str$26)
$str$26:
        /*004e*/ 	.byte	0x2f, 0x74, 0x6d, 0x70, 0x2f, 0x63, 0x75, 0x74, 0x6c, 0x61, 0x73, 0x73, 0x5f, 0x73, 0x77, 0x65
        /*005e*/ 	.byte	0x65, 0x70, 0x5f, 0x73, 0x72, 0x63, 0x2f, 0x69, 0x6e, 0x63, 0x6c, 0x75, 0x64, 0x65, 0x2f, 0x63
        /*006e*/ 	.byte	0x75, 0x74, 0x65, 0x2f, 0x61, 0x74, 0x6f, 0x6d, 0x2f, 0x63, 0x6f, 0x70, 0x79, 0x5f, 0x74, 0x72
        /*007e*/ 	.byte	0x61, 0x69, 0x74, 0x73, 0x5f, 0x73, 0x6d, 0x31, 0x30, 0x30, 0x2e, 0x68, 0x70, 0x70, 0x00
	.type		$str$25,@object
	.size		$str$25,(__unnamed_1 - $str$25)
$str$25:
        /*008d*/ 	.byte	0x28, 0x28, 0x75, 0x69, 0x6e, 0x74, 0x33, 0x32, 0x5f, 0x74, 0x28, 0x74, 0x68, 0x72, 0x65, 0x61
        /*009d*/ 	.byte	0x64, 0x49, 0x64, 0x78, 0x2e, 0x78, 0x29, 0x20, 0x2f, 0x20, 0x33, 0x32, 0x29, 0x20, 0x25, 0x20
        /*00ad*/ 	.byte	0x34, 0x29, 0x20, 0x3d, 0x3d, 0x20, 0x28, 0x28, 0x28, 0x74, 0x6d, 0x65, 0x6d, 0x5f, 0x61, 0x64
        /*00bd*/ 	.byte	0x64, 0x72, 0x20, 0x3e, 0x3e, 0x20, 0x31, 0x36, 0x29, 0x20, 0x2f, 0x20, 0x33, 0x32, 0x29, 0x20
        /*00cd*/ 	.byte	0x25, 0x20, 0x34, 0x29, 0x00
	.type		__unnamed_1,@object
	.size		__unnamed_1,(__unnamed_2 - __unnamed_1)
__unnamed_1:
        /*00d2*/ 	.byte	0x61, 0x75, 0x74, 0x6f, 0x20, 0x63, 0x75, 0x74, 0x65, 0x3a, 0x3a, 0x61, 0x73, 0x5f, 0x70, 0x6f
        /* <DEDUP_REMOVED lines=24> */
        /*0262*/ 	.byte	0x43, 0x3c, 0x38, 0x31, 0x39, 0x32, 0x3e, 0x3e, 0x3e, 0x3e, 0x5d, 0x00
	.type		__unnamed_2,@object
	.size		__unnamed_2,(.L_2 - __unnamed_2)
__unnamed_2:
        /* <DEDUP_REMOVED lines=42> */
        /*050e*/ 	.byte	0x3e, 0x3e, 0x3e, 0x3e, 0x5d, 0x00
.L_2:


//--------------------- .nv.shared._ZN7cutlass13device_kernelINS_4gemm6kernel13GemmUniversalIN4cute5tupleIJiiiiEEENS1_10collective13CollectiveMmaINS1_35MainloopSm100TmaUmmaWarpSpecializedILi12ELi2ELi4ENS5_IJNS4_1CILi1EEESB_SB_EEEEENS5_IJNSA_ILi128EEESE_NSA_ILi64EEEEEENS_12float_e4m3_tENS5_IJlSB_lEEESH_SI_NS4_8TiledMMAINS4_8MMA_AtomIJNS4_10MMA_TraitsINS4_19SM100_MMA_F8F6F4_SSEJSH_SH_fSE_SE_NS4_17integral_constantINS4_4UMMA5MajorELSP_0EEESQ_NSN_INSO_7ScaleInELSR_0EEESS_EEEEEENS4_6LayoutISC_NS5_IJNSA_ILi0EEESW_SW_EEEEENS5_IJNS4_10UnderscoreESZ_SZ_EEEEENS4_13SM90_TMA_LOADENS4_14ComposedLayoutINS4_7SwizzleILi2ELi4ELi3EEENS4_18smem_ptr_flag_bitsILi8EEENSV_INS5_IJNSA_ILi8EEESF_EEENS5_IJSF_SB_EEEEEEEvNS4_8identityES12_S1C_vS1D_EENS_8epilogue10collective18CollectiveEpilogueINS1F_23Sm100TmaWarpSpecializedILi2ELi2ELi64ELb0ELb0EEEJSG_NS5_IJNSV_ISE_SB_EENSV_ISF_SB_EEEEESH_SI_SH_SI_NS1F_6fusion15FusionCallbacksIS1J_NS1N_13LinCombEltActINS1F_6thread7SigmoidESH_fSH_fLNS_15FloatRoundStyleE2EEESG_S1M_JEEENS4_5SM1004TMEM4LOAD26SM100_TMEM_LOAD_32dp32b64xES12_S1C_NS4_39AutoVectorizingCopyWithAssumedAlignmentILi128EEENS4_14SM90_TMA_STOREES1C_S20_S20_EEEvvEEEEvNT_6ParamsE --------------------------
	.section	.nv.shared._ZN7cutlass13device_kernelINS_4gemm6kernel13GemmUniversalIN4cute5tupleIJiiiiEEENS1_10collective13CollectiveMmaINS1_35MainloopSm100TmaUmmaWarpSpecializedILi12ELi2ELi4ENS5_IJNS4_1CILi1EEESB_SB_EEEEENS5_IJNSA_ILi128EEESE_NSA_ILi64EEEEEENS_12float_e4m3_tENS5_IJlSB_lEEESH_SI_NS4_8TiledMMAINS4_8MMA_AtomIJNS4_10MMA_TraitsINS4_19SM100_MMA_F8F6F4_SSEJSH_SH_fSE_SE_NS4_17integral_constantINS4_4UMMA5MajorELSP_0EEESQ_NSN_INSO_7ScaleInELSR_0EEESS_EEEEEENS4_6LayoutISC_NS5_IJNSA_ILi0EEESW_SW_EEEEENS5_IJNS4_10UnderscoreESZ_SZ_EEEEENS4_13SM90_TMA_LOADENS4_14ComposedLayoutINS4_7SwizzleILi2ELi4ELi3EEENS4_18smem_ptr_flag_bitsILi8EEENSV_INS5_IJNSA_ILi8EEESF_EEENS5_IJSF_SB_EEEEEEEvNS4_8identityES12_S1C_vS1D_EENS_8epilogue10collective18CollectiveEpilogueINS1F_23Sm100TmaWarpSpecializedILi2ELi2ELi64ELb0ELb0EEEJSG_NS5_IJNSV_ISE_SB_EENSV_ISF_SB_EEEEESH_SI_SH_SI_NS1F_6fusion15FusionCallbacksIS1J_NS1N_13LinCombEltActINS1F_6thread7SigmoidESH_fSH_fLNS_15FloatRoundStyleE2EEESG_S1M_JEEENS4_5SM1004TMEM4LOAD26SM100_TMEM_LOAD_32dp32b64xES12_S1C_NS4_39AutoVectorizingCopyWithAssumedAlignmentILi128EEENS4_14SM90_TMA_STOREES1C_S20_S20_EEEvvEEEEvNT_6ParamsE,"aw",@nobits
	.sectionflags	@""
	.align	16
	.zero		1024


//--------------------- .nv.shared.reserved.0     --------------------------
	.section	.nv.shared.reserved.0,"aw",@nobits
	.weak		__nv_reservedSMEM_offset_0_alias
	.size		__nv_reservedSMEM_offset_0_alias, 0, 64
	.other		__nv_reservedSMEM_offset_0_alias,@"STO_CUDA_RESERVED_SHARED STV_DEFAULT"
__nv_reservedSMEM_offset_0_alias:
	.zero		0
.nv.shared.reserved.0:
	.zero		64
	.weak		__nv_reservedSMEM_tcgen05_partition
	.type		__nv_reservedSMEM_tcgen05_partition,@object
	.size		__nv_reservedSMEM_tcgen05_partition,(.L_0 - __nv_reservedSMEM_tcgen05_partition)
__nv_reservedSMEM_tcgen05_partition:
	.zero		32
.L_0:


//--------------------- .nv.global                --------------------------
	.section	.nv.global,"aw",@nobits
.nv.global:
	.type		_ZN39_INTERNAL_da19a534_4_k_cu_0adf9184_37144cute1_E,@object
	.size		_ZN39_INTERNAL_da19a534_4_k_cu_0adf9184_37144cute1_E,(_ZN39_INTERNAL_da19a534_4_k_cu_0adf9184_37144cuda3std3__45__cpo6cbeginE - _ZN39_INTERNAL_da19a534_4_k_cu_0adf9184_37144cute1_E)
_ZN39_INTERNAL_da19a534_4_k_cu_0adf9184_37144cute1_E:
	.zero		1
	.type		_ZN39_INTERNAL_da19a534_4_k_cu_0adf9184_37144cuda3std3__45__cpo6cbeginE,@object
	.size		_ZN39_INTERNAL_da19a534_4_k_cu_0adf9184_37144cuda3std3__45__cpo6cbeginE,(_ZN39_INTERNAL_da19a534_4_k_cu_0adf9184_37144cuda3std3__48in_placeE - _ZN39_INTERNAL_da19a534_4_k_cu_0adf9184_37144cuda3std3__45__cpo6cbeginE)
_ZN39_INTERNAL_da19a534_4_k_cu_0adf9184_37144cuda3std3__45__cpo6cbeginE:
	.zero		1
	.type		_ZN39_INTERNAL_da19a534_4_k_cu_0adf9184_37144cuda3std3__48in_placeE,@object
	.size		_ZN39_INTERNAL_da19a534_4_k_cu_0adf9184_37144cuda3std3__48in_placeE,(_ZN39_INTERNAL_da19a534_4_k_cu_0adf9184_37144cuda3std6ranges3__45__cpo9iter_moveE - _ZN39_INTERNAL_da19a534_4_k_cu_0adf9184_37144cuda3std3__48in_placeE)
_ZN39_INTERNAL_da19a534_4_k_cu_0adf9184_37144cuda3std3__48in_placeE:
	.zero		1
	.type		_ZN39_INTERNAL_da19a534_4_k_cu_0adf9184_37144cuda3std6ranges3__45__cpo9iter_moveE,@object
	.size		_ZN39_INTERNAL_da19a534_4_k_cu_0adf9184_37144cuda3std6ranges3__45__cpo9iter_moveE,(_ZN39_INTERNAL_da19a534_4_k_cu_0adf9184_37144cuda3std3__45__cpo5beginE - _ZN39_INTERNAL_da19a534_4_k_cu_0adf9184_37144cuda3std6ranges3__45__cpo9iter_moveE)
_ZN39_INTERNAL_da19a534_4_k_cu_0adf9184_37144cuda3std6ranges3__45__cpo9iter_moveE:
	.zero		1
	.type		_ZN39_INTERNAL_da19a534_4_k_cu_0adf9184_37144cuda3std3__45__cpo5beginE,@object
	.size		_ZN39_INTERNAL_da19a534_4_k_cu_0adf9184_37144cuda3std3__45__cpo5beginE,(_ZN39_INTERNAL_da19a534_4_k_cu_0adf9184_37144cuda3std3__441_GLOBAL__N__da19a534_4_k_cu_0adf9184_37146ignoreE - _ZN39_INTERNAL_da19a534_4_k_cu_0adf9184_37144cuda3std3__45__cpo5beginE)
_ZN39_INTERNAL_da19a534_4_k_cu_0adf9184_37144cuda3std3__45__cpo5beginE:
	.zero		1
	.type		_ZN39_INTERNAL_da19a534_4_k_cu_0adf9184_37144cuda3std3__441_GLOBAL__N__da19a534_4_k_cu_0adf9184_37146ignoreE,@object
	.size		_ZN39_INTERNAL_da19a534_4_k_cu_0adf9184_37144cuda3std3__441_GLOBAL__N__da19a534_4_k_cu_0adf9184_37146ignoreE,(_ZN39_INTERNAL_da19a534_4_k_cu_0adf9184_37144cute7productE - _ZN39_INTERNAL_da19a534_4_k_cu_0adf9184_37144cuda3std3__441_GLOBAL__N__da19a534_4_k_cu_0adf9184_37146ignoreE)
_ZN39_INTERNAL_da19a534_4_k_cu_0adf9184_37144cuda3std3__441_GLOBAL__N__da19a534_4_k_cu_0adf9184_37146ignoreE:
	.zero		1
	.type		_ZN39_INTERNAL_da19a534_4_k_cu_0adf9184_37144cute7productE,@object
	.size		_ZN39_INTERNAL_da19a534_4_k_cu_0adf9184_37144cute7productE,(_ZN39_INTERNAL_da19a534_4_k_cu_0adf9184_37144cuda3std3__45__cpo3endE - _ZN39_INTERNAL_da19a534_4_k_cu_0adf9184_37144cute7productE)
_ZN39_INTERNAL_da19a534_4_k_cu_0adf9184_37144cute7productE:
	.zero		1
	.type		_ZN39_INTERNAL_da19a534_4_k_cu_0adf9184_37144cuda3std3__45__cpo3endE,@object
	.size		_ZN39_INTERNAL_da19a534_4_k_cu_0adf9184_37144cuda3std3__45__cpo3endE,(_ZN39_INTERNAL_da19a534_4_k_cu_0adf9184_37144cuda3std3__419piecewise_constructE - _ZN39_INTERNAL_da19a534_4_k_cu_0adf9184_37144cuda3std3__45__cpo3endE)
_ZN39_INTERNAL_da19a534_4_k_cu_0adf9184_37144cuda3std3__45__cpo3endE:
	.zero		1
	.type		_ZN39_INTERNAL_da19a534_4_k_cu_0adf9184_37144cuda3std3__419piecewise_constructE,@object
	.size		_ZN39_INTERNAL_da19a534_4_k_cu_0adf9184_37144cuda3std3__419piecewise_constructE,(_ZN39_INTERNAL_da19a534_4_k_cu_0adf9184_37144cuda3std3__45__cpo4cendE - _ZN39_INTERNAL_da19a534_4_k_cu_0adf9184_37144cuda3std3__419piecewise_constructE)
_ZN39_INTERNAL_da19a534_4_k_cu_0adf9184_37144cuda3std3__419piecewise_constructE:
	.zero		1
	.type		_ZN39_INTERNAL_da19a534_4_k_cu_0adf9184_37144cuda3std3__45__cpo4cendE,@object
	.size		_ZN39_INTERNAL_da19a534_4_k_cu_0adf9184_37144cuda3std3__45__cpo4cendE,(_ZN39_INTERNAL_da19a534_4_k_cu_0adf9184_37144cuda3std6ranges3__45__cpo4swapE - _ZN39_INTERNAL_da19a534_4_k_cu_0adf9184_37144cuda3std3__45__cpo4cendE)
_ZN39_INTERNAL_da19a534_4_k_cu_0adf9184_37144cuda3std3__45__cpo4cendE:
	.zero		1
	.type		_ZN39_INTERNAL_da19a534_4_k_cu_0adf9184_37144cuda3std6ranges3__45__cpo4swapE,@object
	.size		_ZN39_INTERNAL_da19a534_4_k_cu_0adf9184_37144cuda3std6ranges3__45__cpo4swapE,(.L_10 - _ZN39_INTERNAL_da19a534_4_k_cu_0adf9184_37144cuda3std6ranges3__45__cpo4swapE)
_ZN39_INTERNAL_da19a534_4_k_cu_0adf9184_37144cuda3std6ranges3__45__cpo4swapE:
	.zero		1
.L_10:


//--------------------- .nv.constant0._ZN7cutlass13device_kernelINS_4gemm6kernel13GemmUniversalIN4cute5tupleIJiiiiEEENS1_10collective13CollectiveMmaINS1_35MainloopSm100TmaUmmaWarpSpecializedILi12ELi2ELi4ENS5_IJNS4_1CILi1EEESB_SB_EEEEENS5_IJNSA_ILi128EEESE_NSA_ILi64EEEEEENS_12float_e4m3_tENS5_IJlSB_lEEESH_SI_NS4_8TiledMMAINS4_8MMA_AtomIJNS4_10MMA_TraitsINS4_19SM100_MMA_F8F6F4_SSEJSH_SH_fSE_SE_NS4_17integral_constantINS4_4UMMA5MajorELSP_0EEESQ_NSN_INSO_7ScaleInELSR_0EEESS_EEEEEENS4_6LayoutISC_NS5_IJNSA_ILi0EEESW_SW_EEEEENS5_IJNS4_10UnderscoreESZ_SZ_EEEEENS4_13SM90_TMA_LOADENS4_14ComposedLayoutINS4_7SwizzleILi2ELi4ELi3EEENS4_18smem_ptr_flag_bitsILi8EEENSV_INS5_IJNSA_ILi8EEESF_EEENS5_IJSF_SB_EEEEEEEvNS4_8identityES12_S1C_vS1D_EENS_8epilogue10collective18CollectiveEpilogueINS1F_23Sm100TmaWarpSpecializedILi2ELi2ELi64ELb0ELb0EEEJSG_NS5_IJNSV_ISE_SB_EENSV_ISF_SB_EEEEESH_SI_SH_SI_NS1F_6fusion15FusionCallbacksIS1J_NS1N_13LinCombEltActINS1F_6thread7SigmoidESH_fSH_fLNS_15FloatRoundStyleE2EEESG_S1M_JEEENS4_5SM1004TMEM4LOAD26SM100_TMEM_LOAD_32dp32b64xES12_S1C_NS4_39AutoVectorizingCopyWithAssumedAlignmentILi128EEENS4_14SM90_TMA_STOREES1C_S20_S20_EEEvvEEEEvNT_6ParamsE --------------------------
	.section	.nv.constant0._ZN7cutlass13device_kernelINS_4gemm6kernel13GemmUniversalIN4cute5tupleIJiiiiEEENS1_10collective13CollectiveMmaINS1_35MainloopSm100TmaUmmaWarpSpecializedILi12ELi2ELi4ENS5_IJNS4_1CILi1EEESB_SB_EEEEENS5_IJNSA_ILi128EEESE_NSA_ILi64EEEEEENS_12float_e4m3_tENS5_IJlSB_lEEESH_SI_NS4_8TiledMMAINS4_8MMA_AtomIJNS4_10MMA_TraitsINS4_19SM100_MMA_F8F6F4_SSEJSH_SH_fSE_SE_NS4_17integral_constantINS4_4UMMA5MajorELSP_0EEESQ_NSN_INSO_7ScaleInELSR_0EEESS_EEEEEENS4_6LayoutISC_NS5_IJNSA_ILi0EEESW_SW_EEEEENS5_IJNS4_10UnderscoreESZ_SZ_EEEEENS4_13SM90_TMA_LOADENS4_14ComposedLayoutINS4_7SwizzleILi2ELi4ELi3EEENS4_18smem_ptr_flag_bitsILi8EEENSV_INS5_IJNSA_ILi8EEESF_EEENS5_IJSF_SB_EEEEEEEvNS4_8identityES12_S1C_vS1D_EENS_8epilogue10collective18CollectiveEpilogueINS1F_23Sm100TmaWarpSpecializedILi2ELi2ELi64ELb0ELb0EEEJSG_NS5_IJNSV_ISE_SB_EENSV_ISF_SB_EEEEESH_SI_SH_SI_NS1F_6fusion15FusionCallbacksIS1J_NS1N_13LinCombEltActINS1F_6thread7SigmoidESH_fSH_fLNS_15FloatRoundStyleE2EEESG_S1M_JEEENS4_5SM1004TMEM4LOAD26SM100_TMEM_LOAD_32dp32b64xES12_S1C_NS4_39AutoVectorizingCopyWithAssumedAlignmentILi128EEENS4_14SM90_TMA_STOREES1C_S20_S20_EEEvvEEEEvNT_6ParamsE,"a",@progbits
	.sectionflags	@""
	.align	4
.nv.constant0._ZN7cutlass13device_kernelINS_4gemm6kernel13GemmUniversalIN4cute5tupleIJiiiiEEENS1_10collective13CollectiveMmaINS1_35MainloopSm100TmaUmmaWarpSpecializedILi12ELi2ELi4ENS5_IJNS4_1CILi1EEESB_SB_EEEEENS5_IJNSA_ILi128EEESE_NSA_ILi64EEEEEENS_12float_e4m3_tENS5_IJlSB_lEEESH_SI_NS4_8TiledMMAINS4_8MMA_AtomIJNS4_10MMA_TraitsINS4_19SM100_MMA_F8F6F4_SSEJSH_SH_fSE_SE_NS4_17integral_constantINS4_4UMMA5MajorELSP_0EEESQ_NSN_INSO_7ScaleInELSR_0EEESS_EEEEEENS4_6LayoutISC_NS5_IJNSA_ILi0EEESW_SW_EEEEENS5_IJNS4_10UnderscoreESZ_SZ_EEEEENS4_13SM90_TMA_LOADENS4_14ComposedLayoutINS4_7SwizzleILi2ELi4ELi3EEENS4_18smem_ptr_flag_bitsILi8EEENSV_INS5_IJNSA_ILi8EEESF_EEENS5_IJSF_SB_EEEEEEEvNS4_8identityES12_S1C_vS1D_EENS_8epilogue10collective18CollectiveEpilogueINS1F_23Sm100TmaWarpSpecializedILi2ELi2ELi64ELb0ELb0EEEJSG_NS5_IJNSV_ISE_SB_EENSV_ISF_SB_EEEEESH_SI_SH_SI_NS1F_6fusion15FusionCallbacksIS1J_NS1N_13LinCombEltActINS1F_6thread7SigmoidESH_fSH_fLNS_15FloatRoundStyleE2EEESG_S1M_JEEENS4_5SM1004TMEM4LOAD26SM100_TMEM_LOAD_32dp32b64xES12_S1C_NS4_39AutoVectorizingCopyWithAssumedAlignmentILi128EEENS4_14SM90_TMA_STOREES1C_S20_S20_EEEvvEEEEvNT_6ParamsE:
	.zero		2944


//--------------------- SYMBOLS --------------------------

	.type		.nv.reservedSmem.offset0,@object
	.size		.nv.reservedSmem.offset0,0x4
	.type		.nv.reservedSmem.cap,@object
	.size		.nv.reservedSmem.cap,0x4
	.type		__assertfail,@function
